//
// Generated by NVIDIA NVVM Compiler
//
// Compiler Build ID: CL-36424714
// Cuda compilation tools, release 13.0, V13.0.88
// Based on NVVM 20.0.0
//

.version 9.0
.target sm_100
.address_size 64

	// .globl	_Z5gTestPf
.global .align 1 .b8 _ZN34_INTERNAL_602877e9_4_k_cu_3d00b5324cuda3std3__45__cpo5beginE[1];
.global .align 1 .b8 _ZN34_INTERNAL_602877e9_4_k_cu_3d00b5324cuda3std3__45__cpo3endE[1];
.global .align 1 .b8 _ZN34_INTERNAL_602877e9_4_k_cu_3d00b5324cuda3std3__45__cpo6cbeginE[1];
.global .align 1 .b8 _ZN34_INTERNAL_602877e9_4_k_cu_3d00b5324cuda3std3__45__cpo4cendE[1];
.global .align 1 .b8 _ZN34_INTERNAL_602877e9_4_k_cu_3d00b5324cuda3std3__45__cpo6rbeginE[1];
.global .align 1 .b8 _ZN34_INTERNAL_602877e9_4_k_cu_3d00b5324cuda3std3__45__cpo4rendE[1];
.global .align 1 .b8 _ZN34_INTERNAL_602877e9_4_k_cu_3d00b5324cuda3std3__45__cpo7crbeginE[1];
.global .align 1 .b8 _ZN34_INTERNAL_602877e9_4_k_cu_3d00b5324cuda3std3__45__cpo5crendE[1];
.global .align 1 .b8 _ZN34_INTERNAL_602877e9_4_k_cu_3d00b5324cuda3std3__436_GLOBAL__N__602877e9_4_k_cu_3d00b5326ignoreE[1];
.global .align 1 .b8 _ZN34_INTERNAL_602877e9_4_k_cu_3d00b5324cuda3std3__419piecewise_constructE[1];
.global .align 1 .b8 _ZN34_INTERNAL_602877e9_4_k_cu_3d00b5324cuda3std3__48in_placeE[1];
.global .align 1 .b8 _ZN34_INTERNAL_602877e9_4_k_cu_3d00b5324cuda3std3__420unreachable_sentinelE[1];
.global .align 1 .b8 _ZN34_INTERNAL_602877e9_4_k_cu_3d00b5324cuda3std3__47nulloptE[1];
.global .align 1 .b8 _ZN34_INTERNAL_602877e9_4_k_cu_3d00b5324cuda3std3__48unexpectE[1];
.global .align 1 .b8 _ZN34_INTERNAL_602877e9_4_k_cu_3d00b5324cuda3std6ranges3__45__cpo4swapE[1];
.global .align 1 .b8 _ZN34_INTERNAL_602877e9_4_k_cu_3d00b5324cuda3std6ranges3__45__cpo9iter_moveE[1];
.global .align 1 .b8 _ZN34_INTERNAL_602877e9_4_k_cu_3d00b5324cuda3std6ranges3__45__cpo5beginE[1];
.global .align 1 .b8 _ZN34_INTERNAL_602877e9_4_k_cu_3d00b5324cuda3std6ranges3__45__cpo3endE[1];
.global .align 1 .b8 _ZN34_INTERNAL_602877e9_4_k_cu_3d00b5324cuda3std6ranges3__45__cpo6cbeginE[1];
.global .align 1 .b8 _ZN34_INTERNAL_602877e9_4_k_cu_3d00b5324cuda3std6ranges3__45__cpo4cendE[1];
.global .align 1 .b8 _ZN34_INTERNAL_602877e9_4_k_cu_3d00b5324cuda3std6ranges3__45__cpo7advanceE[1];
.global .align 1 .b8 _ZN34_INTERNAL_602877e9_4_k_cu_3d00b5324cuda3std6ranges3__45__cpo9iter_swapE[1];
.global .align 1 .b8 _ZN34_INTERNAL_602877e9_4_k_cu_3d00b5324cuda3std6ranges3__45__cpo4nextE[1];
.global .align 1 .b8 _ZN34_INTERNAL_602877e9_4_k_cu_3d00b5324cuda3std6ranges3__45__cpo4prevE[1];
.global .align 1 .b8 _ZN34_INTERNAL_602877e9_4_k_cu_3d00b5324cuda3std6ranges3__45__cpo4dataE[1];
.global .align 1 .b8 _ZN34_INTERNAL_602877e9_4_k_cu_3d00b5324cuda3std6ranges3__45__cpo5cdataE[1];
.global .align 1 .b8 _ZN34_INTERNAL_602877e9_4_k_cu_3d00b5324cuda3std6ranges3__45__cpo4sizeE[1];
.global .align 1 .b8 _ZN34_INTERNAL_602877e9_4_k_cu_3d00b5324cuda3std6ranges3__45__cpo5ssizeE[1];
.global .align 1 .b8 _ZN34_INTERNAL_602877e9_4_k_cu_3d00b5324cuda3std6ranges3__45__cpo8distanceE[1];
.global .align 1 .b8 _ZN34_INTERNAL_602877e9_4_k_cu_3d00b5326thrust24THRUST_300001_SM_1000_NS8cuda_cub3parE[1];
.global .align 1 .b8 _ZN34_INTERNAL_602877e9_4_k_cu_3d00b5326thrust24THRUST_300001_SM_1000_NS8cuda_cub10par_nosyncE[1];
.global .align 1 .b8 _ZN34_INTERNAL_602877e9_4_k_cu_3d00b5326thrust24THRUST_300001_SM_1000_NS6system6detail10sequential3seqE[1];
.global .align 1 .b8 _ZN34_INTERNAL_602877e9_4_k_cu_3d00b5326thrust24THRUST_300001_SM_1000_NS12placeholders2_1E[1];
.global .align 1 .b8 _ZN34_INTERNAL_602877e9_4_k_cu_3d00b5326thrust24THRUST_300001_SM_1000_NS12placeholders2_2E[1];
.global .align 1 .b8 _ZN34_INTERNAL_602877e9_4_k_cu_3d00b5326thrust24THRUST_300001_SM_1000_NS12placeholders2_3E[1];
.global .align 1 .b8 _ZN34_INTERNAL_602877e9_4_k_cu_3d00b5326thrust24THRUST_300001_SM_1000_NS12placeholders2_4E[1];
.global .align 1 .b8 _ZN34_INTERNAL_602877e9_4_k_cu_3d00b5326thrust24THRUST_300001_SM_1000_NS12placeholders2_5E[1];
.global .align 1 .b8 _ZN34_INTERNAL_602877e9_4_k_cu_3d00b5326thrust24THRUST_300001_SM_1000_NS12placeholders2_6E[1];
.global .align 1 .b8 _ZN34_INTERNAL_602877e9_4_k_cu_3d00b5326thrust24THRUST_300001_SM_1000_NS12placeholders2_7E[1];
.global .align 1 .b8 _ZN34_INTERNAL_602877e9_4_k_cu_3d00b5326thrust24THRUST_300001_SM_1000_NS12placeholders2_8E[1];
.global .align 1 .b8 _ZN34_INTERNAL_602877e9_4_k_cu_3d00b5326thrust24THRUST_300001_SM_1000_NS12placeholders2_9E[1];
.global .align 1 .b8 _ZN34_INTERNAL_602877e9_4_k_cu_3d00b5326thrust24THRUST_300001_SM_1000_NS12placeholders3_10E[1];
.global .align 1 .b8 _ZN34_INTERNAL_602877e9_4_k_cu_3d00b5326thrust24THRUST_300001_SM_1000_NS3seqE[1];

.visible .entry _Z5gTestPf(
	.param .u64 .ptr .align 1 _Z5gTestPf_param_0
)
{
	.reg .b32 	%r<5>;
	.reg .b32 	%f<4>;
	.reg .b64 	%rd<5>;

	ld.param.u64 	%rd1, [_Z5gTestPf_param_0];
	cvta.to.global.u64 	%rd2, %rd1;
	mov.u32 	%r1, %tid.x;
	mov.u32 	%r2, %ntid.x;
	mov.u32 	%r3, %ctaid.x;
	mad.lo.s32 	%r4, %r2, %r3, %r1;
	cvt.rn.f32.s32 	%f1, %r4;
	mul.wide.s32 	%rd3, %r4, 4;
	add.s64 	%rd4, %rd2, %rd3;
	ld.global.f32 	%f2, [%rd4];
	add.f32 	%f3, %f2, %f1;
	st.global.f32 	[%rd4], %f3;
	ret;

}
	// .globl	_ZN3cub18CUB_300001_SM_10006detail11EmptyKernelIvEEvv
.visible .entry _ZN3cub18CUB_300001_SM_10006detail11EmptyKernelIvEEvv()
{


	ret;

}
	// .globl	_ZN3cub18CUB_300001_SM_10006detail8for_each13static_kernelINS2_12policy_hub_t12policy_500_tEmN6thrust24THRUST_300001_SM_1000_NS8cuda_cub20__uninitialized_fill7functorINS7_10device_ptrIfEEfEEEEvT0_T1_
.visible .entry _ZN3cub18CUB_300001_SM_10006detail8for_each13static_kernelINS2_12policy_hub_t12policy_500_tEmN6thrust24THRUST_300001_SM_1000_NS8cuda_cub20__uninitialized_fill7functorINS7_10device_ptrIfEEfEEEEvT0_T1_(
	.param .u64 _ZN3cub18CUB_300001_SM_10006detail8for_each13static_kernelINS2_12policy_hub_t12policy_500_tEmN6thrust24THRUST_300001_SM_1000_NS8cuda_cub20__uninitialized_fill7functorINS7_10device_ptrIfEEfEEEEvT0_T1__param_0,
	.param .align 8 .b8 _ZN3cub18CUB_300001_SM_10006detail8for_each13static_kernelINS2_12policy_hub_t12policy_500_tEmN6thrust24THRUST_300001_SM_1000_NS8cuda_cub20__uninitialized_fill7functorINS7_10device_ptrIfEEfEEEEvT0_T1__param_1[16]
)
.maxntid 256
{
	.reg .pred 	%p<4>;
	.reg .b16 	%rs<5>;
	.reg .b32 	%r<10>;
	.reg .b32 	%f<3>;
	.reg .b64 	%rd<16>;

	ld.param.f32 	%f2, [_ZN3cub18CUB_300001_SM_10006detail8for_each13static_kernelINS2_12policy_hub_t12policy_500_tEmN6thrust24THRUST_300001_SM_1000_NS8cuda_cub20__uninitialized_fill7functorINS7_10device_ptrIfEEfEEEEvT0_T1__param_1+8];
	ld.param.u64 	%rd4, [_ZN3cub18CUB_300001_SM_10006detail8for_each13static_kernelINS2_12policy_hub_t12policy_500_tEmN6thrust24THRUST_300001_SM_1000_NS8cuda_cub20__uninitialized_fill7functorINS7_10device_ptrIfEEfEEEEvT0_T1__param_1];
	ld.param.u64 	%rd5, [_ZN3cub18CUB_300001_SM_10006detail8for_each13static_kernelINS2_12policy_hub_t12policy_500_tEmN6thrust24THRUST_300001_SM_1000_NS8cuda_cub20__uninitialized_fill7functorINS7_10device_ptrIfEEfEEEEvT0_T1__param_0];
	mov.u32 	%r7, %ctaid.x;
	mul.wide.u32 	%rd1, %r7, 512;
	sub.s64 	%rd2, %rd5, %rd1;
	setp.lt.u64 	%p1, %rd2, 512;
	@%p1 bra 	$L__BB2_2;
	mov.u32 	%r9, %tid.x;
	cvta.to.global.u64 	%rd11, %rd4;
	cvt.u64.u32 	%rd12, %r9;
	add.s64 	%rd13, %rd1, %rd12;
	shl.b64 	%rd14, %rd13, 2;
	add.s64 	%rd15, %rd11, %rd14;
	st.global.f32 	[%rd15], %f2;
	st.global.f32 	[%rd15+1024], %f2;
	bra.uni 	$L__BB2_6;
$L__BB2_2:
	cvta.to.global.u64 	%rd6, %rd4;
	mov.u32 	%r1, %tid.x;
	cvt.u64.u32 	%rd7, %r1;
	setp.le.u64 	%p2, %rd2, %rd7;
	add.s64 	%rd8, %rd1, %rd7;
	shl.b64 	%rd9, %rd8, 2;
	add.s64 	%rd3, %rd6, %rd9;
	@%p2 bra 	$L__BB2_4;
	st.global.f32 	[%rd3], %f2;
$L__BB2_4:
	add.s32 	%r8, %r1, 256;
	cvt.u64.u32 	%rd10, %r8;
	setp.le.u64 	%p3, %rd2, %rd10;
	@%p3 bra 	$L__BB2_6;
	st.global.f32 	[%rd3+1024], %f2;
$L__BB2_6:
	ret;

}
	// .globl	_ZN3cub18CUB_300001_SM_10006detail8for_each13static_kernelINS2_12policy_hub_t12policy_500_tElN6thrust24THRUST_300001_SM_1000_NS8cuda_cub6__fill7functorINS7_6detail15normal_iteratorINS7_10device_ptrIfEEEEfEEEEvT0_T1_
.visible .entry _ZN3cub18CUB_300001_SM_10006detail8for_each13static_kernelINS2_12policy_hub_t12policy_500_tElN6thrust24THRUST_300001_SM_1000_NS8cuda_cub6__fill7functorINS7_6detail15normal_iteratorINS7_10device_ptrIfEEEEfEEEEvT0_T1_(
	.param .u64 _ZN3cub18CUB_300001_SM_10006detail8for_each13static_kernelINS2_12policy_hub_t12policy_500_tElN6thrust24THRUST_300001_SM_1000_NS8cuda_cub6__fill7functorINS7_6detail15normal_iteratorINS7_10device_ptrIfEEEEfEEEEvT0_T1__param_0,
	.param .align 8 .b8 _ZN3cub18CUB_300001_SM_10006detail8for_each13static_kernelINS2_12policy_hub_t12policy_500_tElN6thrust24THRUST_300001_SM_1000_NS8cuda_cub6__fill7functorINS7_6detail15normal_iteratorINS7_10device_ptrIfEEEEfEEEEvT0_T1__param_1[16]
)
.maxntid 256
{
	.reg .pred 	%p<4>;
	.reg .b16 	%rs<5>;
	.reg .b32 	%r<10>;
	.reg .b32 	%f<3>;
	.reg .b64 	%rd<17>;

	ld.param.f32 	%f2, [_ZN3cub18CUB_300001_SM_10006detail8for_each13static_kernelINS2_12policy_hub_t12policy_500_tElN6thrust24THRUST_300001_SM_1000_NS8cuda_cub6__fill7functorINS7_6detail15normal_iteratorINS7_10device_ptrIfEEEEfEEEEvT0_T1__param_1+8];
	ld.param.u64 	%rd5, [_ZN3cub18CUB_300001_SM_10006detail8for_each13static_kernelINS2_12policy_hub_t12policy_500_tElN6thrust24THRUST_300001_SM_1000_NS8cuda_cub6__fill7functorINS7_6detail15normal_iteratorINS7_10device_ptrIfEEEEfEEEEvT0_T1__param_1];
	ld.param.u64 	%rd6, [_ZN3cub18CUB_300001_SM_10006detail8for_each13static_kernelINS2_12policy_hub_t12policy_500_tElN6thrust24THRUST_300001_SM_1000_NS8cuda_cub6__fill7functorINS7_6detail15normal_iteratorINS7_10device_ptrIfEEEEfEEEEvT0_T1__param_0];
	mov.u32 	%r7, %ctaid.x;
	mul.wide.u32 	%rd1, %r7, 512;
	sub.s64 	%rd2, %rd6, %rd1;
	setp.lt.s64 	%p1, %rd2, 512;
	@%p1 bra 	$L__BB3_2;
	mov.u32 	%r9, %tid.x;
	cvta.to.global.u64 	%rd12, %rd5;
	cvt.u64.u32 	%rd13, %r9;
	add.s64 	%rd14, %rd1, %rd13;
	shl.b64 	%rd15, %rd14, 2;
	add.s64 	%rd16, %rd12, %rd15;
	st.global.f32 	[%rd16], %f2;
	st.global.f32 	[%rd16+1024], %f2;
	bra.uni 	$L__BB3_6;
$L__BB3_2:
	cvta.to.global.u64 	%rd7, %rd5;
	mov.u32 	%r1, %tid.x;
	cvt.s64.s32 	%rd3, %rd2;
	cvt.u64.u32 	%rd8, %r1;
	setp.le.s64 	%p2, %rd3, %rd8;
	add.s64 	%rd9, %rd1, %rd8;
	shl.b64 	%rd10, %rd9, 2;
	add.s64 	%rd4, %rd7, %rd10;
	@%p2 bra 	$L__BB3_4;
	st.global.f32 	[%rd4], %f2;
$L__BB3_4:
	add.s32 	%r8, %r1, 256;
	cvt.u64.u32 	%rd11, %r8;
	setp.le.s64 	%p3, %rd3, %rd11;
	@%p3 bra 	$L__BB3_6;
	st.global.f32 	[%rd4+1024], %f2;
$L__BB3_6:
	ret;

}


// ===== COMPILED SASS (sm_100) =====

	.target	sm_100

	.elftype	@"ET_EXEC"


//--------------------- .note.nv.tkinfo           --------------------------
	.section	.note.nv.tkinfo,"",@"SHT_NOTE"
	.sectionflags	@"SHF_NOTE_NV_TKINFO"
	.tkinfo
        /*0018*/ 	.word	0x00000002
        /*0030*/ 	.string	""
        /*0030*/ 	.string	"ptxas"
        /*0030*/ 	.string	"Cuda compilation tools, release 13.0, V13.0.88"
        /*0030*/ 	.string	"Build cuda_13.0.r13.0/compiler.36424714_0"
        /*0030*/ 	.string	"-arch sm_100 -m 64 "



//--------------------- .note.nv.cuinfo           --------------------------
	.section	.note.nv.cuinfo,"",@"SHT_NOTE"
	.sectionflags	@"SHF_NOTE_NV_CUINFO"
        /*0018*/ 	.short	0x0002
        /*001a*/ 	.short	0x0064
        /*001c*/ 	.short	0x0082
	.zero		2


//--------------------- .nv.info                  --------------------------
	.section	.nv.info,"",@"SHT_CUDA_INFO"
	.align	4


	//----- nvinfo : EIATTR_REGCOUNT
	.align		4
        /*0000*/ 	.byte	0x04, 0x2f
        /*0002*/ 	.short	(.L_44 - .L_43)
	.align		4
.L_43:
        /*0004*/ 	.word	index@(_Z5gTestPf)
        /*0008*/ 	.word	0x00000008


	//----- nvinfo : EIATTR_FRAME_SIZE
	.align		4
.L_44:
        /*000c*/ 	.byte	0x04, 0x11
        /*000e*/ 	.short	(.L_46 - .L_45)
	.align		4
.L_45:
        /*0010*/ 	.word	index@(_Z5gTestPf)
        /*0014*/ 	.word	0x00000000


	//----- nvinfo : EIATTR_REGCOUNT
	.align		4
.L_46:
        /*0018*/ 	.byte	0x04, 0x2f
        /*001a*/ 	.short	(.L_48 - .L_47)
	.align		4
.L_47:
        /*001c*/ 	.word	index@(_ZN3cub18CUB_300001_SM_10006detail11EmptyKernelIvEEvv)
        /*0020*/ 	.word	0x00000004


	//----- nvinfo : EIATTR_FRAME_SIZE
	.align		4
.L_48:
        /*0024*/ 	.byte	0x04, 0x11
        /*0026*/ 	.short	(.L_50 - .L_49)
	.align		4
.L_49:
        /*0028*/ 	.word	index@(_ZN3cub18CUB_300001_SM_10006detail11EmptyKernelIvEEvv)
        /*002c*/ 	.word	0x00000000


	//----- nvinfo : EIATTR_REGCOUNT
	.align		4
.L_50:
        /*0030*/ 	.byte	0x04, 0x2f
        /*0032*/ 	.short	(.L_52 - .L_51)
	.align		4
.L_51:
        /*0034*/ 	.word	index@(_ZN3cub18CUB_300001_SM_10006detail8for_each13static_kernelINS2_12policy_hub_t12policy_500_tEmN6thrust24THRUST_300001_SM_1000_NS8cuda_cub20__uninitialized_fill7functorINS7_10device_ptrIfEEfEEEEvT0_T1_)
        /*0038*/ 	.word	0x00000008


	//----- nvinfo : EIATTR_FRAME_SIZE
	.align		4
.L_52:
        /*003c*/ 	.byte	0x04, 0x11
        /*003e*/ 	.short	(.L_54 - .L_53)
	.align		4
.L_53:
        /*0040*/ 	.word	index@(_ZN3cub18CUB_300001_SM_10006detail8for_each13static_kernelINS2_12policy_hub_t12policy_500_tEmN6thrust24THRUST_300001_SM_1000_NS8cuda_cub20__uninitialized_fill7functorINS7_10device_ptrIfEEfEEEEvT0_T1_)
        /*0044*/ 	.word	0x00000000


	//----- nvinfo : EIATTR_REGCOUNT
	.align		4
.L_54:
        /*0048*/ 	.byte	0x04, 0x2f
        /*004a*/ 	.short	(.L_56 - .L_55)
	.align		4
.L_55:
        /*004c*/ 	.word	index@(_ZN3cub18CUB_300001_SM_10006detail8for_each13static_kernelINS2_12policy_hub_t12policy_500_tElN6thrust24THRUST_300001_SM_1000_NS8cuda_cub6__fill7functorINS7_6detail15normal_iteratorINS7_10device_ptrIfEEEEfEEEEvT0_T1_)
        /*0050*/ 	.word	0x00000008


	//----- nvinfo : EIATTR_FRAME_SIZE
	.align		4
.L_56:
        /*0054*/ 	.byte	0x04, 0x11
        /*0056*/ 	.short	(.L_58 - .L_57)
	.align		4
.L_57:
        /*0058*/ 	.word	index@(_ZN3cub18CUB_300001_SM_10006detail8for_each13static_kernelINS2_12policy_hub_t12policy_500_tElN6thrust24THRUST_300001_SM_1000_NS8cuda_cub6__fill7functorINS7_6detail15normal_iteratorINS7_10device_ptrIfEEEEfEEEEvT0_T1_)
        /*005c*/ 	.word	0x00000000


	//----- nvinfo : EIATTR_MIN_STACK_SIZE
	.align		4
.L_58:
        /*0060*/ 	.byte	0x04, 0x12
        /*0062*/ 	.short	(.L_60 - .L_59)
	.align		4
.L_59:
        /*0064*/ 	.word	index@(_ZN3cub18CUB_300001_SM_10006detail8for_each13static_kernelINS2_12policy_hub_t12policy_500_tElN6thrust24THRUST_300001_SM_1000_NS8cuda_cub6__fill7functorINS7_6detail15normal_iteratorINS7_10device_ptrIfEEEEfEEEEvT0_T1_)
        /*0068*/ 	.word	0x00000000


	//----- nvinfo : EIATTR_MIN_STACK_SIZE
	.align		4
.L_60:
        /*006c*/ 	.byte	0x04, 0x12
        /*006e*/ 	.short	(.L_62 - .L_61)
	.align		4
.L_61:
        /*0070*/ 	.word	index@(_ZN3cub18CUB_300001_SM_10006detail8for_each13static_kernelINS2_12policy_hub_t12policy_500_tEmN6thrust24THRUST_300001_SM_1000_NS8cuda_cub20__uninitialized_fill7functorINS7_10device_ptrIfEEfEEEEvT0_T1_)
        /*0074*/ 	.word	0x00000000


	//----- nvinfo : EIATTR_MIN_STACK_SIZE
	.align		4
.L_62:
        /*0078*/ 	.byte	0x04, 0x12
        /*007a*/ 	.short	(.L_64 - .L_63)
	.align		4
.L_63:
        /*007c*/ 	.word	index@(_ZN3cub18CUB_300001_SM_10006detail11EmptyKernelIvEEvv)
        /*0080*/ 	.word	0x00000000


	//----- nvinfo : EIATTR_MIN_STACK_SIZE
	.align		4
.L_64:
        /*0084*/ 	.byte	0x04, 0x12
        /*0086*/ 	.short	(.L_66 - .L_65)
	.align		4
.L_65:
        /*0088*/ 	.word	index@(_Z5gTestPf)
        /*008c*/ 	.word	0x00000000
.L_66:


//--------------------- .nv.compat                --------------------------
	.section	.nv.compat,"",@"SHT_CUDA_COMPAT_INFO"
	.align	4
        /*0000*/ 	.byte	0x02, 0x09, 0x00, 0x00, 0x02, 0x02, 0x01, 0x00, 0x02, 0x05, 0x05, 0x00, 0x03, 0x07, 0x01, 0x01
        /*0010*/ 	.byte	0x02, 0x03, 0x00, 0x00, 0x02, 0x06, 0x01, 0x00, 0x04, 0x0b, 0x08, 0x00, 0x09, 0x00, 0x00, 0x00
        /*0020*/ 	.byte	0x00, 0x00, 0x00, 0x00


//--------------------- .nv.info._ZN3cub18CUB_300001_SM_10006detail8for_each13static_kernelINS2_12policy_hub_t12policy_500_tElN6thrust24THRUST_300001_SM_1000_NS8cuda_cub6__fill7functorINS7_6detail15normal_iteratorINS7_10device_ptrIfEEEEfEEEEvT0_T1_ --------------------------
	.section	.nv.info._ZN3cub18CUB_300001_SM_10006detail8for_each13static_kernelINS2_12policy_hub_t12policy_500_tElN6thrust24THRUST_300001_SM_1000_NS8cuda_cub6__fill7functorINS7_6detail15normal_iteratorINS7_10device_ptrIfEEEEfEEEEvT0_T1_,"",@"SHT_CUDA_INFO"
	.sectionflags	@""
	.align	4


	//----- nvinfo : EIATTR_CUDA_API_VERSION
	.align		4
        /*0000*/ 	.byte	0x04, 0x37
        /*0002*/ 	.short	(.L_68 - .L_67)
.L_67:
        /*0004*/ 	.word	0x00000082


	//----- nvinfo : EIATTR_KPARAM_INFO
	.align		4
.L_68:
        /*0008*/ 	.byte	0x04, 0x17
        /*000a*/ 	.short	(.L_70 - .L_69)
.L_69:
        /*000c*/ 	.word	0x00000000
        /*0010*/ 	.short	0x0001
        /*0012*/ 	.short	0x0008
        /*0014*/ 	.byte	0x00, 0xf0, 0x41, 0x00


	//----- nvinfo : EIATTR_KPARAM_INFO
	.align		4
.L_70:
        /*0018*/ 	.byte	0x04, 0x17
        /*001a*/ 	.short	(.L_72 - .L_71)
.L_71:
        /*001c*/ 	.word	0x00000000
        /*0020*/ 	.short	0x0000
        /*0022*/ 	.short	0x0000
        /*0024*/ 	.byte	0x00, 0xf0, 0x21, 0x00


	//----- nvinfo : EIATTR_SPARSE_MMA_MASK
	.align		4
.L_72:
        /*0028*/ 	.byte	0x03, 0x50
        /*002a*/ 	.short	0x0000


	//----- nvinfo : EIATTR_MAXREG_COUNT
	.align		4
        /*002c*/ 	.byte	0x03, 0x1b
        /*002e*/ 	.short	0x00ff


	//----- nvinfo : EIATTR_MERCURY_ISA_VERSION
	.align		4
        /*0030*/ 	.byte	0x03, 0x5f
        /*0032*/ 	.short	0x0101


	//----- nvinfo : EIATTR_VRC_CTA_INIT_COUNT
	.align		4
        /*0034*/ 	.byte	0x02, 0x4a
	.zero		1
	.zero		1


	//----- nvinfo : EIATTR_EXIT_INSTR_OFFSETS
	.align		4
        /*0038*/ 	.byte	0x04, 0x1c
        /*003a*/ 	.short	(.L_74 - .L_73)


	//   ....[0]....
.L_73:
        /*003c*/ 	.word	0x00000130


	//   ....[1]....
        /*0040*/ 	.word	0x00000240


	//   ....[2]....
        /*0044*/ 	.word	0x00000270


	//----- nvinfo : EIATTR_MAX_THREADS
	.align		4
.L_74:
        /*0048*/ 	.byte	0x04, 0x05
        /*004a*/ 	.short	(.L_76 - .L_75)
.L_75:
        /*004c*/ 	.word	0x00000100
        /*0050*/ 	.word	0x00000001
        /*0054*/ 	.word	0x00000001


	//----- nvinfo : EIATTR_CBANK_PARAM_SIZE
	.align		4
.L_76:
        /*0058*/ 	.byte	0x03, 0x19
        /*005a*/ 	.short	0x0018


	//----- nvinfo : EIATTR_PARAM_CBANK
	.align		4
        /*005c*/ 	.byte	0x04, 0x0a
        /*005e*/ 	.short	(.L_78 - .L_77)
	.align		4
.L_77:
        /*0060*/ 	.word	index@(.nv.constant0._ZN3cub18CUB_300001_SM_10006detail8for_each13static_kernelINS2_12policy_hub_t12policy_500_tElN6thrust24THRUST_300001_SM_1000_NS8cuda_cub6__fill7functorINS7_6detail15normal_iteratorINS7_10device_ptrIfEEEEfEEEEvT0_T1_)
        /*0064*/ 	.short	0x0380
        /*0066*/ 	.short	0x0018


	//----- nvinfo : EIATTR_SW_WAR
	.align		4
.L_78:
        /*0068*/ 	.byte	0x04, 0x36
        /*006a*/ 	.short	(.L_80 - .L_79)
.L_79:
        /*006c*/ 	.word	0x00000008
.L_80:


//--------------------- .nv.info._ZN3cub18CUB_300001_SM_10006detail8for_each13static_kernelINS2_12policy_hub_t12policy_500_tEmN6thrust24THRUST_300001_SM_1000_NS8cuda_cub20__uninitialized_fill7functorINS7_10device_ptrIfEEfEEEEvT0_T1_ --------------------------
	.section	.nv.info._ZN3cub18CUB_300001_SM_10006detail8for_each13static_kernelINS2_12policy_hub_t12policy_500_tEmN6thrust24THRUST_300001_SM_1000_NS8cuda_cub20__uninitialized_fill7functorINS7_10device_ptrIfEEfEEEEvT0_T1_,"",@"SHT_CUDA_INFO"
	.sectionflags	@""
	.align	4


	//----- nvinfo : EIATTR_CUDA_API_VERSION
	.align		4
        /*0000*/ 	.byte	0x04, 0x37
        /*0002*/ 	.short	(.L_82 - .L_81)
.L_81:
        /*0004*/ 	.word	0x00000082


	//----- nvinfo : EIATTR_KPARAM_INFO
	.align		4
.L_82:
        /*0008*/ 	.byte	0x04, 0x17
        /*000a*/ 	.short	(.L_84 - .L_83)
.L_83:
        /*000c*/ 	.word	0x00000000
        /*0010*/ 	.short	0x0001
        /*0012*/ 	.short	0x0008
        /*0014*/ 	.byte	0x00, 0xf0, 0x41, 0x00


	//----- nvinfo : EIATTR_KPARAM_INFO
	.align		4
.L_84:
        /*0018*/ 	.byte	0x04, 0x17
        /*001a*/ 	.short	(.L_86 - .L_85)
.L_85:
        /*001c*/ 	.word	0x00000000
        /*0020*/ 	.short	0x0000
        /*0022*/ 	.short	0x0000
        /*0024*/ 	.byte	0x00, 0xf0, 0x21, 0x00


	//----- nvinfo : EIATTR_SPARSE_MMA_MASK
	.align		4
.L_86:
        /*0028*/ 	.byte	0x03, 0x50
        /*002a*/ 	.short	0x0000


	//----- nvinfo : EIATTR_MAXREG_COUNT
	.align		4
        /*002c*/ 	.byte	0x03, 0x1b
        /*002e*/ 	.short	0x00ff


	//----- nvinfo : EIATTR_MERCURY_ISA_VERSION
	.align		4
        /*0030*/ 	.byte	0x03, 0x5f
        /*0032*/ 	.short	0x0101


	//----- nvinfo : EIATTR_VRC_CTA_INIT_COUNT
	.align		4
        /*0034*/ 	.byte	0x02, 0x4a
	.zero		1
	.zero		1


	//----- nvinfo : EIATTR_EXIT_INSTR_OFFSETS
	.align		4
        /*0038*/ 	.byte	0x04, 0x1c
        /*003a*/ 	.short	(.L_88 - .L_87)


	//   ....[0]....
.L_87:
        /*003c*/ 	.word	0x00000130


	//   ....[1]....
        /*0040*/ 	.word	0x00000230


	//   ....[2]....
        /*0044*/ 	.word	0x00000260


	//----- nvinfo : EIATTR_MAX_THREADS
	.align		4
.L_88:
        /*0048*/ 	.byte	0x04, 0x05
        /*004a*/ 	.short	(.L_90 - .L_89)
.L_89:
        /*004c*/ 	.word	0x00000100
        /*0050*/ 	.word	0x00000001
        /*0054*/ 	.word	0x00000001


	//----- nvinfo : EIATTR_CBANK_PARAM_SIZE
	.align		4
.L_90:
        /*0058*/ 	.byte	0x03, 0x19
        /*005a*/ 	.short	0x0018


	//----- nvinfo : EIATTR_PARAM_CBANK
	.align		4
        /*005c*/ 	.byte	0x04, 0x0a
        /*005e*/ 	.short	(.L_92 - .L_91)
	.align		4
.L_91:
        /*0060*/ 	.word	index@(.nv.constant0._ZN3cub18CUB_300001_SM_10006detail8for_each13static_kernelINS2_12policy_hub_t12policy_500_tEmN6thrust24THRUST_300001_SM_1000_NS8cuda_cub20__uninitialized_fill7functorINS7_10device_ptrIfEEfEEEEvT0_T1_)
        /*0064*/ 	.short	0x0380
        /*0066*/ 	.short	0x0018


	//----- nvinfo : EIATTR_SW_WAR
	.align		4
.L_92:
        /*0068*/ 	.byte	0x04, 0x36
        /*006a*/ 	.short	(.L_94 - .L_93)
.L_93:
        /*006c*/ 	.word	0x00000008
.L_94:


//--------------------- .nv.info._ZN3cub18CUB_300001_SM_10006detail11EmptyKernelIvEEvv --------------------------
	.section	.nv.info._ZN3cub18CUB_300001_SM_10006detail11EmptyKernelIvEEvv,"",@"SHT_CUDA_INFO"
	.sectionflags	@""
	.align	4


	//----- nvinfo : EIATTR_CUDA_API_VERSION
	.align		4
        /*0000*/ 	.byte	0x04, 0x37
        /*0002*/ 	.short	(.L_96 - .L_95)
.L_95:
        /*0004*/ 	.word	0x00000082


	//----- nvinfo : EIATTR_SPARSE_MMA_MASK
	.align		4
.L_96:
        /*0008*/ 	.byte	0x03, 0x50
        /*000a*/ 	.short	0x0000


	//----- nvinfo : EIATTR_MAXREG_COUNT
	.align		4
        /*000c*/ 	.byte	0x03, 0x1b
        /*000e*/ 	.short	0x00ff


	//----- nvinfo : EIATTR_MERCURY_ISA_VERSION
	.align		4
        /*0010*/ 	.byte	0x03, 0x5f
        /*0012*/ 	.short	0x0101


	//----- nvinfo : EIATTR_VRC_CTA_INIT_COUNT
	.align		4
        /*0014*/ 	.byte	0x02, 0x4a
	.zero		1
	.zero		1


	//----- nvinfo : EIATTR_EXIT_INSTR_OFFSETS
	.align		4
        /*0018*/ 	.byte	0x04, 0x1c
        /*001a*/ 	.short	(.L_98 - .L_97)


	//   ....[0]....
.L_97:
        /*001c*/ 	.word	0x00000010


	//----- nvinfo : EIATTR_SW_WAR
	.align		4
.L_98:
        /*0020*/ 	.byte	0x04, 0x36
        /*0022*/ 	.short	(.L_100 - .L_99)
.L_99:
        /*0024*/ 	.word	0x00000008
.L_100:


//--------------------- .nv.info._Z5gTestPf       --------------------------
	.section	.nv.info._Z5gTestPf,"",@"SHT_CUDA_INFO"
	.sectionflags	@""
	.align	4


	//----- nvinfo : EIATTR_CUDA_API_VERSION
	.align		4
        /*0000*/ 	.byte	0x04, 0x37
        /*0002*/ 	.short	(.L_102 - .L_101)
.L_101:
        /*0004*/ 	.word	0x00000082


	//----- nvinfo : EIATTR_KPARAM_INFO
	.align		4
.L_102:
        /*0008*/ 	.byte	0x04, 0x17
        /*000a*/ 	.short	(.L_104 - .L_103)
.L_103:
        /*000c*/ 	.word	0x00000000
        /*0010*/ 	.short	0x0000
        /*0012*/ 	.short	0x0000
        /*0014*/ 	.byte	0x00, 0xf5, 0x21, 0x00


	//----- nvinfo : EIATTR_SPARSE_MMA_MASK
	.align		4
.L_104:
        /*0018*/ 	.byte	0x03, 0x50
        /*001a*/ 	.short	0x0000


	//----- nvinfo : EIATTR_MAXREG_COUNT
	.align		4
        /*001c*/ 	.byte	0x03, 0x1b
        /*001e*/ 	.short	0x00ff


	//----- nvinfo : EIATTR_MERCURY_ISA_VERSION
	.align		4
        /*0020*/ 	.byte	0x03, 0x5f
        /*0022*/ 	.short	0x0101


	//----- nvinfo : EIATTR_VRC_CTA_INIT_COUNT
	.align		4
        /*0024*/ 	.byte	0x02, 0x4a
	.zero		1
	.zero		1


	//----- nvinfo : EIATTR_EXIT_INSTR_OFFSETS
	.align		4
        /*0028*/ 	.byte	0x04, 0x1c
        /*002a*/ 	.short	(.L_106 - .L_105)


	//   ....[0]....
.L_105:
        /*002c*/ 	.word	0x000000c0


	//----- nvinfo : EIATTR_CBANK_PARAM_SIZE
	.align		4
.L_106:
        /*0030*/ 	.byte	0x03, 0x19
        /*0032*/ 	.short	0x0008


	//----- nvinfo : EIATTR_PARAM_CBANK
	.align		4
        /*0034*/ 	.byte	0x04, 0x0a
        /*0036*/ 	.short	(.L_108 - .L_107)
	.align		4
.L_107:
        /*0038*/ 	.word	index@(.nv.constant0._Z5gTestPf)
        /*003c*/ 	.short	0x0380
        /*003e*/ 	.short	0x0008


	//----- nvinfo : EIATTR_SW_WAR
	.align		4
.L_108:
        /*0040*/ 	.byte	0x04, 0x36
        /*0042*/ 	.short	(.L_110 - .L_109)
.L_109:
        /*0044*/ 	.word	0x00000008
.L_110:


//--------------------- .nv.callgraph             --------------------------
	.section	.nv.callgraph,"",@"SHT_CUDA_CALLGRAPH"
	.align	4
	.sectionentsize	8
	.align		4
        /*0000*/ 	.word	0x00000000
	.align		4
        /*0004*/ 	.word	0xffffffff
	.align		4
        /*0008*/ 	.word	0x00000000
	.align		4
        /*000c*/ 	.word	0xfffffffe
	.align		4
        /*0010*/ 	.word	0x00000000
	.align		4
        /*0014*/ 	.word	0xfffffffd
	.align		4
        /*0018*/ 	.word	0x00000000
	.align		4
        /*001c*/ 	.word	0xfffffffc


//--------------------- .nv.constant4             --------------------------
	.section	.nv.constant4,"a",@progbits
	.align	8
	.align		8
.nv.constant4:
        /*0000*/ 	.dword	_ZN34_INTERNAL_602877e9_4_k_cu_3d00b5324cuda3std3__45__cpo5beginE
	.align		8
        /*0008*/ 	.dword	_ZN34_INTERNAL_602877e9_4_k_cu_3d00b5324cuda3std3__45__cpo3endE
	.align		8
        /*0010*/ 	.dword	_ZN34_INTERNAL_602877e9_4_k_cu_3d00b5324cuda3std3__45__cpo6cbeginE
	.align		8
        /*0018*/ 	.dword	_ZN34_INTERNAL_602877e9_4_k_cu_3d00b5324cuda3std3__45__cpo4cendE
	.align		8
        /*0020*/ 	.dword	_ZN34_INTERNAL_602877e9_4_k_cu_3d00b5324cuda3std3__45__cpo6rbeginE
	.align		8
        /*0028*/ 	.dword	_ZN34_INTERNAL_602877e9_4_k_cu_3d00b5324cuda3std3__45__cpo4rendE
	.align		8
        /*0030*/ 	.dword	_ZN34_INTERNAL_602877e9_4_k_cu_3d00b5324cuda3std3__45__cpo7crbeginE
	.align		8
        /*0038*/ 	.dword	_ZN34_INTERNAL_602877e9_4_k_cu_3d00b5324cuda3std3__45__cpo5crendE
	.align		8
        /*0040*/ 	.dword	_ZN34_INTERNAL_602877e9_4_k_cu_3d00b5324cuda3std3__436_GLOBAL__N__602877e9_4_k_cu_3d00b5326ignoreE
	.align		8
        /*0048*/ 	.dword	_ZN34_INTERNAL_602877e9_4_k_cu_3d00b5324cuda3std3__419piecewise_constructE
	.align		8
        /*0050*/ 	.dword	_ZN34_INTERNAL_602877e9_4_k_cu_3d00b5324cuda3std3__48in_placeE
	.align		8
        /*0058*/ 	.dword	_ZN34_INTERNAL_602877e9_4_k_cu_3d00b5324cuda3std3__420unreachable_sentinelE
	.align		8
        /*0060*/ 	.dword	_ZN34_INTERNAL_602877e9_4_k_cu_3d00b5324cuda3std3__47nulloptE
	.align		8
        /*0068*/ 	.dword	_ZN34_INTERNAL_602877e9_4_k_cu_3d00b5324cuda3std3__48unexpectE
	.align		8
        /*0070*/ 	.dword	_ZN34_INTERNAL_602877e9_4_k_cu_3d00b5324cuda3std6ranges3__45__cpo4swapE
	.align		8
        /*0078*/ 	.dword	_ZN34_INTERNAL_602877e9_4_k_cu_3d00b5324cuda3std6ranges3__45__cpo9iter_moveE
	.align		8
        /*0080*/ 	.dword	_ZN34_INTERNAL_602877e9_4_k_cu_3d00b5324cuda3std6ranges3__45__cpo5beginE
	.align		8
        /*0088*/ 	.dword	_ZN34_INTERNAL_602877e9_4_k_cu_3d00b5324cuda3std6ranges3__45__cpo3endE
	.align		8
        /*0090*/ 	.dword	_ZN34_INTERNAL_602877e9_4_k_cu_3d00b5324cuda3std6ranges3__45__cpo6cbeginE
	.align		8
        /*0098*/ 	.dword	_ZN34_INTERNAL_602877e9_4_k_cu_3d00b5324cuda3std6ranges3__45__cpo4cendE
	.align		8
        /*00a0*/ 	.dword	_ZN34_INTERNAL_602877e9_4_k_cu_3d00b5324cuda3std6ranges3__45__cpo7advanceE
	.align		8
        /*00a8*/ 	.dword	_ZN34_INTERNAL_602877e9_4_k_cu_3d00b5324cuda3std6ranges3__45__cpo9iter_swapE
	.align		8
        /*00b0*/ 	.dword	_ZN34_INTERNAL_602877e9_4_k_cu_3d00b5324cuda3std6ranges3__45__cpo4nextE
	.align		8
        /*00b8*/ 	.dword	_ZN34_INTERNAL_602877e9_4_k_cu_3d00b5324cuda3std6ranges3__45__cpo4prevE
	.align		8
        /*00c0*/ 	.dword	_ZN34_INTERNAL_602877e9_4_k_cu_3d00b5324cuda3std6ranges3__45__cpo4dataE
	.align		8
        /*00c8*/ 	.dword	_ZN34_INTERNAL_602877e9_4_k_cu_3d00b5324cuda3std6ranges3__45__cpo5cdataE
	.align		8
        /*00d0*/ 	.dword	_ZN34_INTERNAL_602877e9_4_k_cu_3d00b5324cuda3std6ranges3__45__cpo4sizeE
	.align		8
        /*00d8*/ 	.dword	_ZN34_INTERNAL_602877e9_4_k_cu_3d00b5324cuda3std6ranges3__45__cpo5ssizeE
	.align		8
        /*00e0*/ 	.dword	_ZN34_INTERNAL_602877e9_4_k_cu_3d00b5324cuda3std6ranges3__45__cpo8distanceE
	.align		8
        /*00e8*/ 	.dword	_ZN34_INTERNAL_602877e9_4_k_cu_3d00b5326thrust24THRUST_300001_SM_1000_NS8cuda_cub3parE
	.align		8
        /*00f0*/ 	.dword	_ZN34_INTERNAL_602877e9_4_k_cu_3d00b5326thrust24THRUST_300001_SM_1000_NS8cuda_cub10par_nosyncE
	.align		8
        /*00f8*/ 	.dword	_ZN34_INTERNAL_602877e9_4_k_cu_3d00b5326thrust24THRUST_300001_SM_1000_NS6system6detail10sequential3seqE
	.align		8
        /*0100*/ 	.dword	_ZN34_INTERNAL_602877e9_4_k_cu_3d00b5326thrust24THRUST_300001_SM_1000_NS12placeholders2_1E
	.align		8
        /*0108*/ 	.dword	_ZN34_INTERNAL_602877e9_4_k_cu_3d00b5326thrust24THRUST_300001_SM_1000_NS12placeholders2_2E
	.align		8
        /*0110*/ 	.dword	_ZN34_INTERNAL_602877e9_4_k_cu_3d00b5326thrust24THRUST_300001_SM_1000_NS12placeholders2_3E
	.align		8
        /*0118*/ 	.dword	_ZN34_INTERNAL_602877e9_4_k_cu_3d00b5326thrust24THRUST_300001_SM_1000_NS12placeholders2_4E
	.align		8
        /*0120*/ 	.dword	_ZN34_INTERNAL_602877e9_4_k_cu_3d00b5326thrust24THRUST_300001_SM_1000_NS12placeholders2_5E
	.align		8
        /*0128*/ 	.dword	_ZN34_INTERNAL_602877e9_4_k_cu_3d00b5326thrust24THRUST_300001_SM_1000_NS12placeholders2_6E
	.align		8
        /*0130*/ 	.dword	_ZN34_INTERNAL_602877e9_4_k_cu_3d00b5326thrust24THRUST_300001_SM_1000_NS12placeholders2_7E
	.align		8
        /*0138*/ 	.dword	_ZN34_INTERNAL_602877e9_4_k_cu_3d00b5326thrust24THRUST_300001_SM_1000_NS12placeholders2_8E
	.align		8
        /*0140*/ 	.dword	_ZN34_INTERNAL_602877e9_4_k_cu_3d00b5326thrust24THRUST_300001_SM_1000_NS12placeholders2_9E
	.align		8
        /*0148*/ 	.dword	_ZN34_INTERNAL_602877e9_4_k_cu_3d00b5326thrust24THRUST_300001_SM_1000_NS12placeholders3_10E
	.align		8
        /*0150*/ 	.dword	_ZN34_INTERNAL_602877e9_4_k_cu_3d00b5326thrust24THRUST_300001_SM_1000_NS3seqE


//--------------------- .text._ZN3cub18CUB_300001_SM_10006detail8for_each13static_kernelINS2_12policy_hub_t12policy_500_tElN6thrust24THRUST_300001_SM_1000_NS8cuda_cub6__fill7functorINS7_6detail15normal_iteratorINS7_10device_ptrIfEEEEfEEEEvT0_T1_ --------------------------
	.section	.text._ZN3cub18CUB_300001_SM_10006detail8for_each13static_kernelINS2_12policy_hub_t12policy_500_tElN6thrust24THRUST_300001_SM_1000_NS8cuda_cub6__fill7functorINS7_6detail15normal_iteratorINS7_10device_ptrIfEEEEfEEEEvT0_T1_,"ax",@progbits
	.align	128
        .global         _ZN3cub18CUB_300001_SM_10006detail8for_each13static_kernelINS2_12policy_hub_t12policy_500_tElN6thrust24THRUST_300001_SM_1000_NS8cuda_cub6__fill7functorINS7_6detail15normal_iteratorINS7_10device_ptrIfEEEEfEEEEvT0_T1_
        .type           _ZN3cub18CUB_300001_SM_10006detail8for_each13static_kernelINS2_12policy_hub_t12policy_500_tElN6thrust24THRUST_300001_SM_1000_NS8cuda_cub6__fill7functorINS7_6detail15normal_iteratorINS7_10device_ptrIfEEEEfEEEEvT0_T1_,@function
        .size           _ZN3cub18CUB_300001_SM_10006detail8for_each13static_kernelINS2_12policy_hub_t12policy_500_tElN6thrust24THRUST_300001_SM_1000_NS8cuda_cub6__fill7functorINS7_6detail15normal_iteratorINS7_10device_ptrIfEEEEfEEEEvT0_T1_,(.L_x_6 - _ZN3cub18CUB_300001_SM_10006detail8for_each13static_kernelINS2_12policy_hub_t12policy_500_tElN6thrust24THRUST_300001_SM_1000_NS8cuda_cub6__fill7functorINS7_6detail15normal_iteratorINS7_10device_ptrIfEEEEfEEEEvT0_T1_)
        .other          _ZN3cub18CUB_300001_SM_10006detail8for_each13static_kernelINS2_12policy_hub_t12policy_500_tElN6thrust24THRUST_300001_SM_1000_NS8cuda_cub6__fill7functorINS7_6detail15normal_iteratorINS7_10device_ptrIfEEEEfEEEEvT0_T1_,@"STO_CUDA_ENTRY STV_DEFAULT"
_ZN3cub18CUB_300001_SM_10006detail8for_each13static_kernelINS2_12policy_hub_t12policy_500_tElN6thrust24THRUST_300001_SM_1000_NS8cuda_cub6__fill7functorINS7_6detail15normal_iteratorINS7_10device_ptrIfEEEEfEEEEvT0_T1_:
.text._ZN3cub18CUB_300001_SM_10006detail8for_each13static_kernelINS2_12policy_hub_t12policy_500_tElN6thrust24THRUST_300001_SM_1000_NS8cuda_cub6__fill7functorINS7_6detail15normal_iteratorINS7_10device_ptrIfEEEEfEEEEvT0_T1_:
[----:B------:R-:W-:Y:S08]  /*0000*/  LDC R1, c[0x0][0x37c] ;  /* 0x0000df00ff017b82 */ /* 0x000ff00000000800 */
[----:B------:R-:W0:Y:S01]  /*0010*/  S2UR UR4, SR_CTAID.X ;  /* 0x00000000000479c3 */ /* 0x000e220000002500 */
[----:B------:R-:W1:Y:S01]  /*0020*/  LDCU.64 UR6, c[0x0][0x380] ;  /* 0x00007000ff0677ac */ /* 0x000e620008000a00 */
[----:B------:R-:W2:Y:S01]  /*0030*/  LDCU.64 UR8, c[0x0][0x358] ;  /* 0x00006b00ff0877ac */ /* 0x000ea20008000a00 */
[----:B0-----:R-:W-:-:S04]  /*0040*/  UIMAD.WIDE.U32 UR4, UR4, 0x200, URZ ;  /* 0x00000200040478a5 */ /* 0x001fc8000f8e00ff */
[----:B-1----:R-:W-:-:S04]  /*0050*/  UIADD3 UR6, UP0, UPT, -UR4, UR6, URZ ;  /* 0x0000000604067290 */ /* 0x002fc8000ff1e1ff */
[----:B------:R-:W-:Y:S02]  /*0060*/  UIADD3.X UR7, UPT, UPT, ~UR5, UR7, URZ, UP0, !UPT ;  /* 0x0000000705077290 */ /* 0x000fe400087fe5ff */
[----:B------:R-:W-:-:S04]  /*0070*/  UISETP.GE.U32.AND UP0, UPT, UR6, 0x200, UPT ;  /* 0x000002000600788c */ /* 0x000fc8000bf06070 */
[----:B------:R-:W-:-:S09]  /*0080*/  UISETP.GE.AND.EX UP0, UPT, UR7, URZ, UPT, UP0 ;  /* 0x000000ff0700728c */ /* 0x000fd2000bf06300 */
[----:B--2---:R-:W-:Y:S05]  /*0090*/  BRA.U !UP0, `(.L_x_0) ;  /* 0x0000000108287547 */ /* 0x004fea000b800000 */
[----:B------:R-:W0:Y:S01]  /*00a0*/  S2R R0, SR_TID.X ;  /* 0x0000000000007919 */ /* 0x000e220000002100 */
[----:B------:R-:W1:Y:S01]  /*00b0*/  LDCU.64 UR6, c[0x0][0x388] ;  /* 0x00007100ff0677ac */ /* 0x000e620008000a00 */
[----:B------:R-:W2:Y:S01]  /*00c0*/  LDC R5, c[0x0][0x390] ;  /* 0x0000e400ff057b82 */ /* 0x000ea20000000800 */
[----:B0-----:R-:W-:-:S05]  /*00d0*/  IADD3 R0, P0, PT, R0, UR4, RZ ;  /* 0x0000000400007c10 */ /* 0x001fca000ff1e0ff */
[----:B------:R-:W-:Y:S01]  /*00e0*/  IMAD.X R3, RZ, RZ, UR5, P0 ;  /* 0x00000005ff037e24 */ /* 0x000fe200080e06ff */
[----:B-1----:R-:W-:-:S04]  /*00f0*/  LEA R2, P0, R0, UR6, 0x2 ;  /* 0x0000000600027c11 */ /* 0x002fc8000f8010ff */
[----:B------:R-:W-:-:S05]  /*0100*/  LEA.HI.X R3, R0, UR7, R3, 0x2, P0 ;  /* 0x0000000700037c11 */ /* 0x000fca00080f1403 */
[----:B--2---:R-:W-:Y:S04]  /*0110*/  STG.E desc[UR8][R2.64], R5 ;  /* 0x0000000502007986 */ /* 0x004fe8000c101908 */
[----:B------:R-:W-:Y:S01]  /*0120*/  STG.E desc[UR8][R2.64+0x400], R5 ;  /* 0x0004000502007986 */ /* 0x000fe2000c101908 */
[----:B------:R-:W-:Y:S05]  /*0130*/  EXIT ;  /* 0x000000000000794d */ /* 0x000fea0003800000 */
.L_x_0:
[----:B------:R-:W0:Y:S01]  /*0140*/  S2R R0, SR_TID.X ;  /* 0x0000000000007919 */ /* 0x000e220000002100 */
[----:B------:R-:W-:Y:S01]  /*0150*/  USHF.R.S32.HI UR7, URZ, 0x1f, UR6 ;  /* 0x0000001fff077899 */ /* 0x000fe20008011406 */
[----:B------:R-:W1:Y:S05]  /*0160*/  LDCU.64 UR10, c[0x0][0x388] ;  /* 0x00007100ff0a77ac */ /* 0x000e6a0008000a00 */
[----:B------:R-:W-:Y:S02]  /*0170*/  IMAD.U32 R2, RZ, RZ, UR7 ;  /* 0x00000007ff027e24 */ /* 0x000fe4000f8e00ff */
[----:B------:R-:W-:Y:S01]  /*0180*/  IMAD.U32 R4, RZ, RZ, UR7 ;  /* 0x00000007ff047e24 */ /* 0x000fe2000f8e00ff */
[----:B0-----:R-:W-:-:S04]  /*0190*/  ISETP.LT.U32.AND P0, PT, R0, UR6, PT ;  /* 0x0000000600007c0c */ /* 0x001fc8000bf01070 */
[----:B------:R-:W-:Y:S01]  /*01a0*/  ISETP.GT.AND.EX P0, PT, R2, RZ, PT, P0 ;  /* 0x000000ff0200720c */ /* 0x000fe20003f04300 */
[C---:B------:R-:W-:Y:S01]  /*01b0*/  VIADD R2, R0.reuse, 0x100 ;  /* 0x0000010000027836 */ /* 0x040fe20000000000 */
[----:B------:R-:W-:-:S04]  /*01c0*/  IADD3 R0, P2, PT, R0, UR4, RZ ;  /* 0x0000000400007c10 */ /* 0x000fc8000ff5e0ff */
[----:B------:R-:W-:Y:S01]  /*01d0*/  ISETP.LT.U32.AND P1, PT, R2, UR6, PT ;  /* 0x0000000602007c0c */ /* 0x000fe2000bf21070 */
[----:B------:R-:W-:Y:S01]  /*01e0*/  IMAD.X R3, RZ, RZ, UR5, P2 ;  /* 0x00000005ff037e24 */ /* 0x000fe200090e06ff */
[----:B-1----:R-:W-:Y:S02]  /*01f0*/  LEA R2, P2, R0, UR10, 0x2 ;  /* 0x0000000a00027c11 */ /* 0x002fe4000f8410ff */
[----:B------:R-:W-:Y:S02]  /*0200*/  ISETP.GT.AND.EX P1, PT, R4, RZ, PT, P1 ;  /* 0x000000ff0400720c */ /* 0x000fe40003f24310 */
[----:B------:R-:W-:Y:S01]  /*0210*/  LEA.HI.X R3, R0, UR11, R3, 0x2, P2 ;  /* 0x0000000b00037c11 */ /* 0x000fe200090f1403 */
[----:B------:R-:W0:Y:S04]  /*0220*/  @P0 LDC R5, c[0x0][0x390] ;  /* 0x0000e400ff050b82 */ /* 0x000e280000000800 */
[----:B0-----:R0:W-:Y:S06]  /*0230*/  @P0 STG.E desc[UR8][R2.64], R5 ;  /* 0x0000000502000986 */ /* 0x0011ec000c101908 */
[----:B------:R-:W-:Y:S05]  /*0240*/  @!P1 EXIT ;  /* 0x000000000000994d */ /* 0x000fea0003800000 */
[----:B0-----:R-:W0:Y:S02]  /*0250*/  LDC R5, c[0x0][0x390] ;  /* 0x0000e400ff057b82 */ /* 0x001e240000000800 */
[----:B0-----:R-:W-:Y:S01]  /*0260*/  STG.E desc[UR8][R2.64+0x400], R5 ;  /* 0x0004000502007986 */ /* 0x001fe2000c101908 */
[----:B------:R-:W-:Y:S05]  /*0270*/  EXIT ;  /* 0x000000000000794d */ /* 0x000fea0003800000 */
.L_x_1:
[----:B------:R-:W-:-:S00]  /*0280*/  BRA `(.L_x_1) ;  /* 0xfffffffc00fc7947 */ /* 0x000fc0000383ffff */
[----:B------:R-:W-:-:S00]  /*0290*/  NOP ;  /* 0x0000000000007918 */ /* 0x000fc00000000000 */
        /* <DEDUP_REMOVED lines=14> */
.L_x_6:


//--------------------- .text._ZN3cub18CUB_300001_SM_10006detail8for_each13static_kernelINS2_12policy_hub_t12policy_500_tEmN6thrust24THRUST_300001_SM_1000_NS8cuda_cub20__uninitialized_fill7functorINS7_10device_ptrIfEEfEEEEvT0_T1_ --------------------------
	.section	.text._ZN3cub18CUB_300001_SM_10006detail8for_each13static_kernelINS2_12policy_hub_t12policy_500_tEmN6thrust24THRUST_300001_SM_1000_NS8cuda_cub20__uninitialized_fill7functorINS7_10device_ptrIfEEfEEEEvT0_T1_,"ax",@progbits
	.align	128
        .global         _ZN3cub18CUB_300001_SM_10006detail8for_each13static_kernelINS2_12policy_hub_t12policy_500_tEmN6thrust24THRUST_300001_SM_1000_NS8cuda_cub20__uninitialized_fill7functorINS7_10device_ptrIfEEfEEEEvT0_T1_
        .type           _ZN3cub18CUB_300001_SM_10006detail8for_each13static_kernelINS2_12policy_hub_t12policy_500_tEmN6thrust24THRUST_300001_SM_1000_NS8cuda_cub20__uninitialized_fill7functorINS7_10device_ptrIfEEfEEEEvT0_T1_,@function
        .size           _ZN3cub18CUB_300001_SM_10006detail8for_each13static_kernelINS2_12policy_hub_t12policy_500_tEmN6thrust24THRUST_300001_SM_1000_NS8cuda_cub20__uninitialized_fill7functorINS7_10device_ptrIfEEfEEEEvT0_T1_,(.L_x_7 - _ZN3cub18CUB_300001_SM_10006detail8for_each13static_kernelINS2_12policy_hub_t12policy_500_tEmN6thrust24THRUST_300001_SM_1000_NS8cuda_cub20__uninitialized_fill7functorINS7_10device_ptrIfEEfEEEEvT0_T1_)
        .other          _ZN3cub18CUB_300001_SM_10006detail8for_each13static_kernelINS2_12policy_hub_t12policy_500_tEmN6thrust24THRUST_300001_SM_1000_NS8cuda_cub20__uninitialized_fill7functorINS7_10device_ptrIfEEfEEEEvT0_T1_,@"STO_CUDA_ENTRY STV_DEFAULT"
_ZN3cub18CUB_300001_SM_10006detail8for_each13static_kernelINS2_12policy_hub_t12policy_500_tEmN6thrust24THRUST_300001_SM_1000_NS8cuda_cub20__uninitialized_fill7functorINS7_10device_ptrIfEEfEEEEvT0_T1_:
.text._ZN3cub18CUB_300001_SM_10006detail8for_each13static_kernelINS2_12policy_hub_t12policy_500_tEmN6thrust24THRUST_300001_SM_1000_NS8cuda_cub20__uninitialized_fill7functorINS7_10device_ptrIfEEfEEEEvT0_T1_:
        /* <DEDUP_REMOVED lines=8> */
[----:B------:R-:W-:-:S09]  /*0080*/  UISETP.GE.U32.AND.EX UP0, UPT, UR7, URZ, UPT, UP0 ;  /* 0x000000ff0700728c */ /* 0x000fd2000bf06100 */
        /* <DEDUP_REMOVED lines=11> */
.L_x_2:
[----:B------:R-:W0:Y:S01]  /*0140*/  S2R R0, SR_TID.X ;  /* 0x0000000000007919 */ /* 0x000e220000002100 */
[----:B------:R-:W-:Y:S01]  /*0150*/  IMAD.U32 R2, RZ, RZ, UR7 ;  /* 0x00000007ff027e24 */ /* 0x000fe2000f8e00ff */
[----:B------:R-:W1:Y:S01]  /*0160*/  LDCU.64 UR10, c[0x0][0x388] ;  /* 0x00007100ff0a77ac */ /* 0x000e620008000a00 */
[----:B------:R-:W-:Y:S01]  /*0170*/  IMAD.U32 R4, RZ, RZ, UR7 ;  /* 0x00000007ff047e24 */ /* 0x000fe2000f8e00ff */
[----:B0-----:R-:W-:-:S04]  /*0180*/  ISETP.LT.U32.AND P0, PT, R0, UR6, PT ;  /* 0x0000000600007c0c */ /* 0x001fc8000bf01070 */
[----:B------:R-:W-:Y:S01]  /*0190*/  ISETP.GT.U32.AND.EX P0, PT, R2, RZ, PT, P0 ;  /* 0x000000ff0200720c */ /* 0x000fe20003f04100 */
[C---:B------:R-:W-:Y:S01]  /*01a0*/  VIADD R2, R0.reuse, 0x100 ;  /* 0x0000010000027836 */ /* 0x040fe20000000000 */
[----:B------:R-:W-:-:S04]  /*01b0*/  IADD3 R0, P2, PT, R0, UR4, RZ ;  /* 0x0000000400007c10 */ /* 0x000fc8000ff5e0ff */
[----:B------:R-:W-:Y:S01]  /*01c0*/  ISETP.LT.U32.AND P1, PT, R2, UR6, PT ;  /* 0x0000000602007c0c */ /* 0x000fe2000bf21070 */
[----:B------:R-:W-:Y:S01]  /*01d0*/  IMAD.X R3, RZ, RZ, UR5, P2 ;  /* 0x00000005ff037e24 */ /* 0x000fe200090e06ff */
[----:B-1----:R-:W-:Y:S02]  /*01e0*/  LEA R2, P2, R0, UR10, 0x2 ;  /* 0x0000000a00027c11 */ /* 0x002fe4000f8410ff */
[----:B------:R-:W-:Y:S02]  /*01f0*/  ISETP.GT.U32.AND.EX P1, PT, R4, RZ, PT, P1 ;  /* 0x000000ff0400720c */ /* 0x000fe40003f24110 */
[----:B------:R-:W-:Y:S01]  /*0200*/  LEA.HI.X R3, R0, UR11, R3, 0x2, P2 ;  /* 0x0000000b00037c11 */ /* 0x000fe200090f1403 */
[----:B------:R-:W0:Y:S04]  /*0210*/  @P0 LDC R5, c[0x0][0x390] ;  /* 0x0000e400ff050b82 */ /* 0x000e280000000800 */
[----:B0-----:R0:W-:Y:S06]  /*0220*/  @P0 STG.E desc[UR8][R2.64], R5 ;  /* 0x0000000502000986 */ /* 0x0011ec000c101908 */
[----:B------:R-:W-:Y:S05]  /*0230*/  @!P1 EXIT ;  /* 0x000000000000994d */ /* 0x000fea0003800000 */
[----:B0-----:R-:W0:Y:S02]  /*0240*/  LDC R5, c[0x0][0x390] ;  /* 0x0000e400ff057b82 */ /* 0x001e240000000800 */
[----:B0-----:R-:W-:Y:S01]  /*0250*/  STG.E desc[UR8][R2.64+0x400], R5 ;  /* 0x0004000502007986 */ /* 0x001fe2000c101908 */
[----:B------:R-:W-:Y:S05]  /*0260*/  EXIT ;  /* 0x000000000000794d */ /* 0x000fea0003800000 */
.L_x_3:
        /* <DEDUP_REMOVED lines=9> */
.L_x_7:


//--------------------- .text._ZN3cub18CUB_300001_SM_10006detail11EmptyKernelIvEEvv --------------------------
	.section	.text._ZN3cub18CUB_300001_SM_10006detail11EmptyKernelIvEEvv,"ax",@progbits
	.align	128
        .global         _ZN3cub18CUB_300001_SM_10006detail11EmptyKernelIvEEvv
        .type           _ZN3cub18CUB_300001_SM_10006detail11EmptyKernelIvEEvv,@function
        .size           _ZN3cub18CUB_300001_SM_10006detail11EmptyKernelIvEEvv,(.L_x_8 - _ZN3cub18CUB_300001_SM_10006detail11EmptyKernelIvEEvv)
        .other          _ZN3cub18CUB_300001_SM_10006detail11EmptyKernelIvEEvv,@"STO_CUDA_ENTRY STV_DEFAULT"
_ZN3cub18CUB_300001_SM_10006detail11EmptyKernelIvEEvv:
.text._ZN3cub18CUB_300001_SM_10006detail11EmptyKernelIvEEvv:
[----:B------:R-:W-:Y:S01]  /*0000*/  LDC R1, c[0x0][0x37c] ;  /* 0x0000df00ff017b82 */ /* 0x000fe20000000800 */
[----:B------:R-:W-:Y:S05]  /*0010*/  EXIT ;  /* 0x000000000000794d */ /* 0x000fea0003800000 */
.L_x_4:
        /* <DEDUP_REMOVED lines=14> */
.L_x_8:


//--------------------- .text._Z5gTestPf          --------------------------
	.section	.text._Z5gTestPf,"ax",@progbits
	.align	128
        .global         _Z5gTestPf
        .type           _Z5gTestPf,@function
        .size           _Z5gTestPf,(.L_x_9 - _Z5gTestPf)
        .other          _Z5gTestPf,@"STO_CUDA_ENTRY STV_DEFAULT"
_Z5gTestPf:
.text._Z5gTestPf:
[----:B------:R-:W-:Y:S01]  /*0000*/  LDC R1, c[0x0][0x37c] ;  /* 0x0000df00ff017b82 */ /* 0x000fe20000000800 */
[----:B------:R-:W0:Y:S07]  /*0010*/  S2R R5, SR_TID.X ;  /* 0x0000000000057919 */ /* 0x000e2e0000002100 */
[----:B------:R-:W1:Y:S01]  /*0020*/  LDC.64 R2, c[0x0][0x380] ;  /* 0x0000e000ff027b82 */ /* 0x000e620000000a00 */
[----:B------:R-:W0:Y:S01]  /*0030*/  LDCU UR6, c[0x0][0x360] ;  /* 0x00006c00ff0677ac */ /* 0x000e220008000800 */
[----:B------:R-:W0:Y:S01]  /*0040*/  S2R R0, SR_CTAID.X ;  /* 0x0000000000007919 */ /* 0x000e220000002500 */
[----:B------:R-:W2:Y:S01]  /*0050*/  LDCU.64 UR4, c[0x0][0x358] ;  /* 0x00006b00ff0477ac */ /* 0x000ea20008000a00 */
[----:B0-----:R-:W-:-:S04]  /*0060*/  IMAD R5, R0, UR6, R5 ;  /* 0x0000000600057c24 */ /* 0x001fc8000f8e0205 */
[----:B-1----:R-:W-:-:S05]  /*0070*/  IMAD.WIDE R2, R5, 0x4, R2 ;  /* 0x0000000405027825 */ /* 0x002fca00078e0202 */
[----:B--2---:R-:W2:Y:S01]  /*0080*/  LDG.E R0, desc[UR4][R2.64] ;  /* 0x0000000402007981 */ /* 0x004ea2000c1e1900 */
[----:B------:R-:W-:-:S05]  /*0090*/  I2FP.F32.S32 R5, R5 ;  /* 0x0000000500057245 */ /* 0x000fca0000201400 */
[----:B--2---:R-:W-:-:S05]  /*00a0*/  FADD R5, R5, R0 ;  /* 0x0000000005057221 */ /* 0x004fca0000000000 */
[----:B------:R-:W-:Y:S01]  /*00b0*/  STG.E desc[UR4][R2.64], R5 ;  /* 0x0000000502007986 */ /* 0x000fe2000c101904 */
[----:B------:R-:W-:Y:S05]  /*00c0*/  EXIT ;  /* 0x000000000000794d */ /* 0x000fea0003800000 */
.L_x_5:
        /* <DEDUP_REMOVED lines=11> */
.L_x_9:


//--------------------- .nv.shared.reserved.0     --------------------------
	.section	.nv.shared.reserved.0,"aw",@nobits
	.weak		__nv_reservedSMEM_offset_0_alias
	.size		__nv_reservedSMEM_offset_0_alias, 0, 64
	.other		__nv_reservedSMEM_offset_0_alias,@"STO_CUDA_RESERVED_SHARED STV_DEFAULT"
__nv_reservedSMEM_offset_0_alias:
	.zero		0
	.zero		64


//--------------------- .nv.global                --------------------------
	.section	.nv.global,"aw",@nobits
.nv.global:
	.type		_ZN34_INTERNAL_602877e9_4_k_cu_3d00b5326thrust24THRUST_300001_SM_1000_NS3seqE,@object
	.size		_ZN34_INTERNAL_602877e9_4_k_cu_3d00b5326thrust24THRUST_300001_SM_1000_NS3seqE,(_ZN34_INTERNAL_602877e9_4_k_cu_3d00b5324cuda3std3__48in_placeE - _ZN34_INTERNAL_602877e9_4_k_cu_3d00b5326thrust24THRUST_300001_SM_1000_NS3seqE)
_ZN34_INTERNAL_602877e9_4_k_cu_3d00b5326thrust24THRUST_300001_SM_1000_NS3seqE:
	.zero		1
	.type		_ZN34_INTERNAL_602877e9_4_k_cu_3d00b5324cuda3std3__48in_placeE,@object
	.size		_ZN34_INTERNAL_602877e9_4_k_cu_3d00b5324cuda3std3__48in_placeE,(_ZN34_INTERNAL_602877e9_4_k_cu_3d00b5324cuda3std6ranges3__45__cpo4sizeE - _ZN34_INTERNAL_602877e9_4_k_cu_3d00b5324cuda3std3__48in_placeE)
_ZN34_INTERNAL_602877e9_4_k_cu_3d00b5324cuda3std3__48in_placeE:
	.zero		1
	.type		_ZN34_INTERNAL_602877e9_4_k_cu_3d00b5324cuda3std6ranges3__45__cpo4sizeE,@object
	.size		_ZN34_INTERNAL_602877e9_4_k_cu_3d00b5324cuda3std6ranges3__45__cpo4sizeE,(_ZN34_INTERNAL_602877e9_4_k_cu_3d00b5326thrust24THRUST_300001_SM_1000_NS12placeholders2_3E - _ZN34_INTERNAL_602877e9_4_k_cu_3d00b5324cuda3std6ranges3__45__cpo4sizeE)
_ZN34_INTERNAL_602877e9_4_k_cu_3d00b5324cuda3std6ranges3__45__cpo4sizeE:
	.zero		1
	.type		_ZN34_INTERNAL_602877e9_4_k_cu_3d00b5326thrust24THRUST_300001_SM_1000_NS12placeholders2_3E,@object
	.size		_ZN34_INTERNAL_602877e9_4_k_cu_3d00b5326thrust24THRUST_300001_SM_1000_NS12placeholders2_3E,(_ZN34_INTERNAL_602877e9_4_k_cu_3d00b5324cuda3std3__45__cpo6cbeginE - _ZN34_INTERNAL_602877e9_4_k_cu_3d00b5326thrust24THRUST_300001_SM_1000_NS12placeholders2_3E)
_ZN34_INTERNAL_602877e9_4_k_cu_3d00b5326thrust24THRUST_300001_SM_1000_NS12placeholders2_3E:
	.zero		1
	.type		_ZN34_INTERNAL_602877e9_4_k_cu_3d00b5324cuda3std3__45__cpo6cbeginE,@object
	.size		_ZN34_INTERNAL_602877e9_4_k_cu_3d00b5324cuda3std3__45__cpo6cbeginE,(_ZN34_INTERNAL_602877e9_4_k_cu_3d00b5324cuda3std6ranges3__45__cpo6cbeginE - _ZN34_INTERNAL_602877e9_4_k_cu_3d00b5324cuda3std3__45__cpo6cbeginE)
_ZN34_INTERNAL_602877e9_4_k_cu_3d00b5324cuda3std3__45__cpo6cbeginE:
	.zero		1
	.type		_ZN34_INTERNAL_602877e9_4_k_cu_3d00b5324cuda3std6ranges3__45__cpo6cbeginE,@object
	.size		_ZN34_INTERNAL_602877e9_4_k_cu_3d00b5324cuda3std6ranges3__45__cpo6cbeginE,(_ZN34_INTERNAL_602877e9_4_k_cu_3d00b5326thrust24THRUST_300001_SM_1000_NS12placeholders2_7E - _ZN34_INTERNAL_602877e9_4_k_cu_3d00b5324cuda3std6ranges3__45__cpo6cbeginE)
_ZN34_INTERNAL_602877e9_4_k_cu_3d00b5324cuda3std6ranges3__45__cpo6cbeginE:
	.zero		1
	.type		_ZN34_INTERNAL_602877e9_4_k_cu_3d00b5326thrust24THRUST_300001_SM_1000_NS12placeholders2_7E,@object
	.size		_ZN34_INTERNAL_602877e9_4_k_cu_3d00b5326thrust24THRUST_300001_SM_1000_NS12placeholders2_7E,(_ZN34_INTERNAL_602877e9_4_k_cu_3d00b5324cuda3std3__45__cpo7crbeginE - _ZN34_INTERNAL_602877e9_4_k_cu_3d00b5326thrust24THRUST_300001_SM_1000_NS12placeholders2_7E)
_ZN34_INTERNAL_602877e9_4_k_cu_3d00b5326thrust24THRUST_300001_SM_1000_NS12placeholders2_7E:
	.zero		1
	.type		_ZN34_INTERNAL_602877e9_4_k_cu_3d00b5324cuda3std3__45__cpo7crbeginE,@object
	.size		_ZN34_INTERNAL_602877e9_4_k_cu_3d00b5324cuda3std3__45__cpo7crbeginE,(_ZN34_INTERNAL_602877e9_4_k_cu_3d00b5324cuda3std6ranges3__45__cpo4nextE - _ZN34_INTERNAL_602877e9_4_k_cu_3d00b5324cuda3std3__45__cpo7crbeginE)
_ZN34_INTERNAL_602877e9_4_k_cu_3d00b5324cuda3std3__45__cpo7crbeginE:
	.zero		1
	.type		_ZN34_INTERNAL_602877e9_4_k_cu_3d00b5324cuda3std6ranges3__45__cpo4nextE,@object
	.size		_ZN34_INTERNAL_602877e9_4_k_cu_3d00b5324cuda3std6ranges3__45__cpo4nextE,(_ZN34_INTERNAL_602877e9_4_k_cu_3d00b5324cuda3std6ranges3__45__cpo4swapE - _ZN34_INTERNAL_602877e9_4_k_cu_3d00b5324cuda3std6ranges3__45__cpo4nextE)
_ZN34_INTERNAL_602877e9_4_k_cu_3d00b5324cuda3std6ranges3__45__cpo4nextE:
	.zero		1
	.type		_ZN34_INTERNAL_602877e9_4_k_cu_3d00b5324cuda3std6ranges3__45__cpo4swapE,@object
	.size		_ZN34_INTERNAL_602877e9_4_k_cu_3d00b5324cuda3std6ranges3__45__cpo4swapE,(_ZN34_INTERNAL_602877e9_4_k_cu_3d00b5326thrust24THRUST_300001_SM_1000_NS8cuda_cub10par_nosyncE - _ZN34_INTERNAL_602877e9_4_k_cu_3d00b5324cuda3std6ranges3__45__cpo4swapE)
_ZN34_INTERNAL_602877e9_4_k_cu_3d00b5324cuda3std6ranges3__45__cpo4swapE:
	.zero		1
	.type		_ZN34_INTERNAL_602877e9_4_k_cu_3d00b5326thrust24THRUST_300001_SM_1000_NS8cuda_cub10par_nosyncE,@object
	.size		_ZN34_INTERNAL_602877e9_4_k_cu_3d00b5326thrust24THRUST_300001_SM_1000_NS8cuda_cub10par_nosyncE,(_ZN34_INTERNAL_602877e9_4_k_cu_3d00b5326thrust24THRUST_300001_SM_1000_NS12placeholders2_9E - _ZN34_INTERNAL_602877e9_4_k_cu_3d00b5326thrust24THRUST_300001_SM_1000_NS8cuda_cub10par_nosyncE)
_ZN34_INTERNAL_602877e9_4_k_cu_3d00b5326thrust24THRUST_300001_SM_1000_NS8cuda_cub10par_nosyncE:
	.zero		1
	.type		_ZN34_INTERNAL_602877e9_4_k_cu_3d00b5326thrust24THRUST_300001_SM_1000_NS12placeholders2_9E,@object
	.size		_ZN34_INTERNAL_602877e9_4_k_cu_3d00b5326thrust24THRUST_300001_SM_1000_NS12placeholders2_9E,(_ZN34_INTERNAL_602877e9_4_k_cu_3d00b5324cuda3std3__436_GLOBAL__N__602877e9_4_k_cu_3d00b5326ignoreE - _ZN34_INTERNAL_602877e9_4_k_cu_3d00b5326thrust24THRUST_300001_SM_1000_NS12placeholders2_9E)
_ZN34_INTERNAL_602877e9_4_k_cu_3d00b5326thrust24THRUST_300001_SM_1000_NS12placeholders2_9E:
	.zero		1
	.type		_ZN34_INTERNAL_602877e9_4_k_cu_3d00b5324cuda3std3__436_GLOBAL__N__602877e9_4_k_cu_3d00b5326ignoreE,@object
	.size		_ZN34_INTERNAL_602877e9_4_k_cu_3d00b5324cuda3std3__436_GLOBAL__N__602877e9_4_k_cu_3d00b5326ignoreE,(_ZN34_INTERNAL_602877e9_4_k_cu_3d00b5324cuda3std6ranges3__45__cpo4dataE - _ZN34_INTERNAL_602877e9_4_k_cu_3d00b5324cuda3std3__436_GLOBAL__N__602877e9_4_k_cu_3d00b5326ignoreE)
_ZN34_INTERNAL_602877e9_4_k_cu_3d00b5324cuda3std3__436_GLOBAL__N__602877e9_4_k_cu_3d00b5326ignoreE:
	.zero		1
	.type		_ZN34_INTERNAL_602877e9_4_k_cu_3d00b5324cuda3std6ranges3__45__cpo4dataE,@object
	.size		_ZN34_INTERNAL_602877e9_4_k_cu_3d00b5324cuda3std6ranges3__45__cpo4dataE,(_ZN34_INTERNAL_602877e9_4_k_cu_3d00b5326thrust24THRUST_300001_SM_1000_NS12placeholders2_1E - _ZN34_INTERNAL_602877e9_4_k_cu_3d00b5324cuda3std6ranges3__45__cpo4dataE)
_ZN34_INTERNAL_602877e9_4_k_cu_3d00b5324cuda3std6ranges3__45__cpo4dataE:
	.zero		1
	.type		_ZN34_INTERNAL_602877e9_4_k_cu_3d00b5326thrust24THRUST_300001_SM_1000_NS12placeholders2_1E,@object
	.size		_ZN34_INTERNAL_602877e9_4_k_cu_3d00b5326thrust24THRUST_300001_SM_1000_NS12placeholders2_1E,(_ZN34_INTERNAL_602877e9_4_k_cu_3d00b5324cuda3std3__45__cpo5beginE - _ZN34_INTERNAL_602877e9_4_k_cu_3d00b5326thrust24THRUST_300001_SM_1000_NS12placeholders2_1E)
_ZN34_INTERNAL_602877e9_4_k_cu_3d00b5326thrust24THRUST_300001_SM_1000_NS12placeholders2_1E:
	.zero		1
	.type		_ZN34_INTERNAL_602877e9_4_k_cu_3d00b5324cuda3std3__45__cpo5beginE,@object
	.size		_ZN34_INTERNAL_602877e9_4_k_cu_3d00b5324cuda3std3__45__cpo5beginE,(_ZN34_INTERNAL_602877e9_4_k_cu_3d00b5324cuda3std6ranges3__45__cpo5beginE - _ZN34_INTERNAL_602877e9_4_k_cu_3d00b5324cuda3std3__45__cpo5beginE)
_ZN34_INTERNAL_602877e9_4_k_cu_3d00b5324cuda3std3__45__cpo5beginE:
	.zero		1
	.type		_ZN34_INTERNAL_602877e9_4_k_cu_3d00b5324cuda3std6ranges3__45__cpo5beginE,@object
	.size		_ZN34_INTERNAL_602877e9_4_k_cu_3d00b5324cuda3std6ranges3__45__cpo5beginE,(_ZN34_INTERNAL_602877e9_4_k_cu_3d00b5326thrust24THRUST_300001_SM_1000_NS12placeholders2_5E - _ZN34_INTERNAL_602877e9_4_k_cu_3d00b5324cuda3std6ranges3__45__cpo5beginE)
_ZN34_INTERNAL_602877e9_4_k_cu_3d00b5324cuda3std6ranges3__45__cpo5beginE:
	.zero		1
	.type		_ZN34_INTERNAL_602877e9_4_k_cu_3d00b5326thrust24THRUST_300001_SM_1000_NS12placeholders2_5E,@object
	.size		_ZN34_INTERNAL_602877e9_4_k_cu_3d00b5326thrust24THRUST_300001_SM_1000_NS12placeholders2_5E,(_ZN34_INTERNAL_602877e9_4_k_cu_3d00b5324cuda3std3__45__cpo6rbeginE - _ZN34_INTERNAL_602877e9_4_k_cu_3d00b5326thrust24THRUST_300001_SM_1000_NS12placeholders2_5E)
_ZN34_INTERNAL_602877e9_4_k_cu_3d00b5326thrust24THRUST_300001_SM_1000_NS12placeholders2_5E:
	.zero		1
	.type		_ZN34_INTERNAL_602877e9_4_k_cu_3d00b5324cuda3std3__45__cpo6rbeginE,@object
	.size		_ZN34_INTERNAL_602877e9_4_k_cu_3d00b5324cuda3std3__45__cpo6rbeginE,(_ZN34_INTERNAL_602877e9_4_k_cu_3d00b5324cuda3std6ranges3__45__cpo7advanceE - _ZN34_INTERNAL_602877e9_4_k_cu_3d00b5324cuda3std3__45__cpo6rbeginE)
_ZN34_INTERNAL_602877e9_4_k_cu_3d00b5324cuda3std3__45__cpo6rbeginE:
	.zero		1
	.type		_ZN34_INTERNAL_602877e9_4_k_cu_3d00b5324cuda3std6ranges3__45__cpo7advanceE,@object
	.size		_ZN34_INTERNAL_602877e9_4_k_cu_3d00b5324cuda3std6ranges3__45__cpo7advanceE,(_ZN34_INTERNAL_602877e9_4_k_cu_3d00b5324cuda3std3__47nulloptE - _ZN34_INTERNAL_602877e9_4_k_cu_3d00b5324cuda3std6ranges3__45__cpo7advanceE)
_ZN34_INTERNAL_602877e9_4_k_cu_3d00b5324cuda3std6ranges3__45__cpo7advanceE:
	.zero		1
	.type		_ZN34_INTERNAL_602877e9_4_k_cu_3d00b5324cuda3std3__47nulloptE,@object
	.size		_ZN34_INTERNAL_602877e9_4_k_cu_3d00b5324cuda3std3__47nulloptE,(_ZN34_INTERNAL_602877e9_4_k_cu_3d00b5324cuda3std6ranges3__45__cpo8distanceE - _ZN34_INTERNAL_602877e9_4_k_cu_3d00b5324cuda3std3__47nulloptE)
_ZN34_INTERNAL_602877e9_4_k_cu_3d00b5324cuda3std3__47nulloptE:
	.zero		1
	.type		_ZN34_INTERNAL_602877e9_4_k_cu_3d00b5324cuda3std6ranges3__45__cpo8distanceE,@object
	.size		_ZN34_INTERNAL_602877e9_4_k_cu_3d00b5324cuda3std6ranges3__45__cpo8distanceE,(_ZN34_INTERNAL_602877e9_4_k_cu_3d00b5326thrust24THRUST_300001_SM_1000_NS12placeholders3_10E - _ZN34_INTERNAL_602877e9_4_k_cu_3d00b5324cuda3std6ranges3__45__cpo8distanceE)
_ZN34_INTERNAL_602877e9_4_k_cu_3d00b5324cuda3std6ranges3__45__cpo8distanceE:
	.zero		1
	.type		_ZN34_INTERNAL_602877e9_4_k_cu_3d00b5326thrust24THRUST_300001_SM_1000_NS12placeholders3_10E,@object
	.size		_ZN34_INTERNAL_602877e9_4_k_cu_3d00b5326thrust24THRUST_300001_SM_1000_NS12placeholders3_10E,(_ZN34_INTERNAL_602877e9_4_k_cu_3d00b5324cuda3std3__419piecewise_constructE - _ZN34_INTERNAL_602877e9_4_k_cu_3d00b5326thrust24THRUST_300001_SM_1000_NS12placeholders3_10E)
_ZN34_INTERNAL_602877e9_4_k_cu_3d00b5326thrust24THRUST_300001_SM_1000_NS12placeholders3_10E:
	.zero		1
	.type		_ZN34_INTERNAL_602877e9_4_k_cu_3d00b5324cuda3std3__419piecewise_constructE,@object
	.size		_ZN34_INTERNAL_602877e9_4_k_cu_3d00b5324cuda3std3__419piecewise_constructE,(_ZN34_INTERNAL_602877e9_4_k_cu_3d00b5324cuda3std6ranges3__45__cpo5cdataE - _ZN34_INTERNAL_602877e9_4_k_cu_3d00b5324cuda3std3__419piecewise_constructE)
_ZN34_INTERNAL_602877e9_4_k_cu_3d00b5324cuda3std3__419piecewise_constructE:
	.zero		1
	.type		_ZN34_INTERNAL_602877e9_4_k_cu_3d00b5324cuda3std6ranges3__45__cpo5cdataE,@object
	.size		_ZN34_INTERNAL_602877e9_4_k_cu_3d00b5324cuda3std6ranges3__45__cpo5cdataE,(_ZN34_INTERNAL_602877e9_4_k_cu_3d00b5326thrust24THRUST_300001_SM_1000_NS12placeholders2_2E - _ZN34_INTERNAL_602877e9_4_k_cu_3d00b5324cuda3std6ranges3__45__cpo5cdataE)
_ZN34_INTERNAL_602877e9_4_k_cu_3d00b5324cuda3std6ranges3__45__cpo5cdataE:
	.zero		1
	.type		_ZN34_INTERNAL_602877e9_4_k_cu_3d00b5326thrust24THRUST_300001_SM_1000_NS12placeholders2_2E,@object
	.size		_ZN34_INTERNAL_602877e9_4_k_cu_3d00b5326thrust24THRUST_300001_SM_1000_NS12placeholders2_2E,(_ZN34_INTERNAL_602877e9_4_k_cu_3d00b5324cuda3std3__45__cpo3endE - _ZN34_INTERNAL_602877e9_4_k_cu_3d00b5326thrust24THRUST_300001_SM_1000_NS12placeholders2_2E)
_ZN34_INTERNAL_602877e9_4_k_cu_3d00b5326thrust24THRUST_300001_SM_1000_NS12placeholders2_2E:
	.zero		1
	.type		_ZN34_INTERNAL_602877e9_4_k_cu_3d00b5324cuda3std3__45__cpo3endE,@object
	.size		_ZN34_INTERNAL_602877e9_4_k_cu_3d00b5324cuda3std3__45__cpo3endE,(_ZN34_INTERNAL_602877e9_4_k_cu_3d00b5324cuda3std6ranges3__45__cpo3endE - _ZN34_INTERNAL_602877e9_4_k_cu_3d00b5324cuda3std3__45__cpo3endE)
_ZN34_INTERNAL_602877e9_4_k_cu_3d00b5324cuda3std3__45__cpo3endE:
	.zero		1
	.type		_ZN34_INTERNAL_602877e9_4_k_cu_3d00b5324cuda3std6ranges3__45__cpo3endE,@object
	.size		_ZN34_INTERNAL_602877e9_4_k_cu_3d00b5324cuda3std6ranges3__45__cpo3endE,(_ZN34_INTERNAL_602877e9_4_k_cu_3d00b5326thrust24THRUST_300001_SM_1000_NS12placeholders2_6E - _ZN34_INTERNAL_602877e9_4_k_cu_3d00b5324cuda3std6ranges3__45__cpo3endE)
_ZN34_INTERNAL_602877e9_4_k_cu_3d00b5324cuda3std6ranges3__45__cpo3endE:
	.zero		1
	.type		_ZN34_INTERNAL_602877e9_4_k_cu_3d00b5326thrust24THRUST_300001_SM_1000_NS12placeholders2_6E,@object
	.size		_ZN34_INTERNAL_602877e9_4_k_cu_3d00b5326thrust24THRUST_300001_SM_1000_NS12placeholders2_6E,(_ZN34_INTERNAL_602877e9_4_k_cu_3d00b5324cuda3std3__45__cpo4rendE - _ZN34_INTERNAL_602877e9_4_k_cu_3d00b5326thrust24THRUST_300001_SM_1000_NS12placeholders2_6E)
_ZN34_INTERNAL_602877e9_4_k_cu_3d00b5326thrust24THRUST_300001_SM_1000_NS12placeholders2_6E:
	.zero		1
	.type		_ZN34_INTERNAL_602877e9_4_k_cu_3d00b5324cuda3std3__45__cpo4rendE,@object
	.size		_ZN34_INTERNAL_602877e9_4_k_cu_3d00b5324cuda3std3__45__cpo4rendE,(_ZN34_INTERNAL_602877e9_4_k_cu_3d00b5324cuda3std6ranges3__45__cpo9iter_swapE - _ZN34_INTERNAL_602877e9_4_k_cu_3d00b5324cuda3std3__45__cpo4rendE)
_ZN34_INTERNAL_602877e9_4_k_cu_3d00b5324cuda3std3__45__cpo4rendE:
	.zero		1
	.type		_ZN34_INTERNAL_602877e9_4_k_cu_3d00b5324cuda3std6ranges3__45__cpo9iter_swapE,@object
	.size		_ZN34_INTERNAL_602877e9_4_k_cu_3d00b5324cuda3std6ranges3__45__cpo9iter_swapE,(_ZN34_INTERNAL_602877e9_4_k_cu_3d00b5324cuda3std3__48unexpectE - _ZN34_INTERNAL_602877e9_4_k_cu_3d00b5324cuda3std6ranges3__45__cpo9iter_swapE)
_ZN34_INTERNAL_602877e9_4_k_cu_3d00b5324cuda3std6ranges3__45__cpo9iter_swapE:
	.zero		1
	.type		_ZN34_INTERNAL_602877e9_4_k_cu_3d00b5324cuda3std3__48unexpectE,@object
	.size		_ZN34_INTERNAL_602877e9_4_k_cu_3d00b5324cuda3std3__48unexpectE,(_ZN34_INTERNAL_602877e9_4_k_cu_3d00b5326thrust24THRUST_300001_SM_1000_NS8cuda_cub3parE - _ZN34_INTERNAL_602877e9_4_k_cu_3d00b5324cuda3std3__48unexpectE)
_ZN34_INTERNAL_602877e9_4_k_cu_3d00b5324cuda3std3__48unexpectE:
	.zero		1
	.type		_ZN34_INTERNAL_602877e9_4_k_cu_3d00b5326thrust24THRUST_300001_SM_1000_NS8cuda_cub3parE,@object
	.size		_ZN34_INTERNAL_602877e9_4_k_cu_3d00b5326thrust24THRUST_300001_SM_1000_NS8cuda_cub3parE,(_ZN34_INTERNAL_602877e9_4_k_cu_3d00b5326thrust24THRUST_300001_SM_1000_NS12placeholders2_4E - _ZN34_INTERNAL_602877e9_4_k_cu_3d00b5326thrust24THRUST_300001_SM_1000_NS8cuda_cub3parE)
_ZN34_INTERNAL_602877e9_4_k_cu_3d00b5326thrust24THRUST_300001_SM_1000_NS8cuda_cub3parE:
	.zero		1
	.type		_ZN34_INTERNAL_602877e9_4_k_cu_3d00b5326thrust24THRUST_300001_SM_1000_NS12placeholders2_4E,@object
	.size		_ZN34_INTERNAL_602877e9_4_k_cu_3d00b5326thrust24THRUST_300001_SM_1000_NS12placeholders2_4E,(_ZN34_INTERNAL_602877e9_4_k_cu_3d00b5324cuda3std3__45__cpo4cendE - _ZN34_INTERNAL_602877e9_4_k_cu_3d00b5326thrust24THRUST_300001_SM_1000_NS12placeholders2_4E)
_ZN34_INTERNAL_602877e9_4_k_cu_3d00b5326thrust24THRUST_300001_SM_1000_NS12placeholders2_4E:
	.zero		1
	.type		_ZN34_INTERNAL_602877e9_4_k_cu_3d00b5324cuda3std3__45__cpo4cendE,@object
	.size		_ZN34_INTERNAL_602877e9_4_k_cu_3d00b5324cuda3std3__45__cpo4cendE,(_ZN34_INTERNAL_602877e9_4_k_cu_3d00b5324cuda3std6ranges3__45__cpo4cendE - _ZN34_INTERNAL_602877e9_4_k_cu_3d00b5324cuda3std3__45__cpo4cendE)
_ZN34_INTERNAL_602877e9_4_k_cu_3d00b5324cuda3std3__45__cpo4cendE:
	.zero		1
	.type		_ZN34_INTERNAL_602877e9_4_k_cu_3d00b5324cuda3std6ranges3__45__cpo4cendE,@object
	.size		_ZN34_INTERNAL_602877e9_4_k_cu_3d00b5324cuda3std6ranges3__45__cpo4cendE,(_ZN34_INTERNAL_602877e9_4_k_cu_3d00b5324cuda3std3__420unreachable_sentinelE - _ZN34_INTERNAL_602877e9_4_k_cu_3d00b5324cuda3std6ranges3__45__cpo4cendE)
_ZN34_INTERNAL_602877e9_4_k_cu_3d00b5324cuda3std6ranges3__45__cpo4cendE:
	.zero		1
	.type		_ZN34_INTERNAL_602877e9_4_k_cu_3d00b5324cuda3std3__420unreachable_sentinelE,@object
	.size		_ZN34_INTERNAL_602877e9_4_k_cu_3d00b5324cuda3std3__420unreachable_sentinelE,(_ZN34_INTERNAL_602877e9_4_k_cu_3d00b5324cuda3std6ranges3__45__cpo5ssizeE - _ZN34_INTERNAL_602877e9_4_k_cu_3d00b5324cuda3std3__420unreachable_sentinelE)
_ZN34_INTERNAL_602877e9_4_k_cu_3d00b5324cuda3std3__420unreachable_sentinelE:
	.zero		1
	.type		_ZN34_INTERNAL_602877e9_4_k_cu_3d00b5324cuda3std6ranges3__45__cpo5ssizeE,@object
	.size		_ZN34_INTERNAL_602877e9_4_k_cu_3d00b5324cuda3std6ranges3__45__cpo5ssizeE,(_ZN34_INTERNAL_602877e9_4_k_cu_3d00b5326thrust24THRUST_300001_SM_1000_NS12placeholders2_8E - _ZN34_INTERNAL_602877e9_4_k_cu_3d00b5324cuda3std6ranges3__45__cpo5ssizeE)
_ZN34_INTERNAL_602877e9_4_k_cu_3d00b5324cuda3std6ranges3__45__cpo5ssizeE:
	.zero		1
	.type		_ZN34_INTERNAL_602877e9_4_k_cu_3d00b5326thrust24THRUST_300001_SM_1000_NS12placeholders2_8E,@object
	.size		_ZN34_INTERNAL_602877e9_4_k_cu_3d00b5326thrust24THRUST_300001_SM_1000_NS12placeholders2_8E,(_ZN34_INTERNAL_602877e9_4_k_cu_3d00b5324cuda3std3__45__cpo5crendE - _ZN34_INTERNAL_602877e9_4_k_cu_3d00b5326thrust24THRUST_300001_SM_1000_NS12placeholders2_8E)
_ZN34_INTERNAL_602877e9_4_k_cu_3d00b5326thrust24THRUST_300001_SM_1000_NS12placeholders2_8E:
	.zero		1
	.type		_ZN34_INTERNAL_602877e9_4_k_cu_3d00b5324cuda3std3__45__cpo5crendE,@object
	.size		_ZN34_INTERNAL_602877e9_4_k_cu_3d00b5324cuda3std3__45__cpo5crendE,(_ZN34_INTERNAL_602877e9_4_k_cu_3d00b5324cuda3std6ranges3__45__cpo4prevE - _ZN34_INTERNAL_602877e9_4_k_cu_3d00b5324cuda3std3__45__cpo5crendE)
_ZN34_INTERNAL_602877e9_4_k_cu_3d00b5324cuda3std3__45__cpo5crendE:
	.zero		1
	.type		_ZN34_INTERNAL_602877e9_4_k_cu_3d00b5324cuda3std6ranges3__45__cpo4prevE,@object
	.size		_ZN34_INTERNAL_602877e9_4_k_cu_3d00b5324cuda3std6ranges3__45__cpo4prevE,(_ZN34_INTERNAL_602877e9_4_k_cu_3d00b5324cuda3std6ranges3__45__cpo9iter_moveE - _ZN34_INTERNAL_602877e9_4_k_cu_3d00b5324cuda3std6ranges3__45__cpo4prevE)
_ZN34_INTERNAL_602877e9_4_k_cu_3d00b5324cuda3std6ranges3__45__cpo4prevE:
	.zero		1
	.type		_ZN34_INTERNAL_602877e9_4_k_cu_3d00b5324cuda3std6ranges3__45__cpo9iter_moveE,@object
	.size		_ZN34_INTERNAL_602877e9_4_k_cu_3d00b5324cuda3std6ranges3__45__cpo9iter_moveE,(_ZN34_INTERNAL_602877e9_4_k_cu_3d00b5326thrust24THRUST_300001_SM_1000_NS6system6detail10sequential3seqE - _ZN34_INTERNAL_602877e9_4_k_cu_3d00b5324cuda3std6ranges3__45__cpo9iter_moveE)
_ZN34_INTERNAL_602877e9_4_k_cu_3d00b5324cuda3std6ranges3__45__cpo9iter_moveE:
	.zero		1
	.type		_ZN34_INTERNAL_602877e9_4_k_cu_3d00b5326thrust24THRUST_300001_SM_1000_NS6system6detail10sequential3seqE,@object
	.size		_ZN34_INTERNAL_602877e9_4_k_cu_3d00b5326thrust24THRUST_300001_SM_1000_NS6system6detail10sequential3seqE,(.L_31 - _ZN34_INTERNAL_602877e9_4_k_cu_3d00b5326thrust24THRUST_300001_SM_1000_NS6system6detail10sequential3seqE)
_ZN34_INTERNAL_602877e9_4_k_cu_3d00b5326thrust24THRUST_300001_SM_1000_NS6system6detail10sequential3seqE:
	.zero		1
.L_31:


//--------------------- .nv.constant0._ZN3cub18CUB_300001_SM_10006detail8for_each13static_kernelINS2_12policy_hub_t12policy_500_tElN6thrust24THRUST_300001_SM_1000_NS8cuda_cub6__fill7functorINS7_6detail15normal_iteratorINS7_10device_ptrIfEEEEfEEEEvT0_T1_ --------------------------
	.section	.nv.constant0._ZN3cub18CUB_300001_SM_10006detail8for_each13static_kernelINS2_12policy_hub_t12policy_500_tElN6thrust24THRUST_300001_SM_1000_NS8cuda_cub6__fill7functorINS7_6detail15normal_iteratorINS7_10device_ptrIfEEEEfEEEEvT0_T1_,"a",@progbits
	.sectionflags	@""
	.align	4
.nv.constant0._ZN3cub18CUB_300001_SM_10006detail8for_each13static_kernelINS2_12policy_hub_t12policy_500_tElN6thrust24THRUST_300001_SM_1000_NS8cuda_cub6__fill7functorINS7_6detail15normal_iteratorINS7_10device_ptrIfEEEEfEEEEvT0_T1_:
	.zero		920


//--------------------- .nv.constant0._ZN3cub18CUB_300001_SM_10006detail8for_each13static_kernelINS2_12policy_hub_t12policy_500_tEmN6thrust24THRUST_300001_SM_1000_NS8cuda_cub20__uninitialized_fill7functorINS7_10device_ptrIfEEfEEEEvT0_T1_ --------------------------
	.section	.nv.constant0._ZN3cub18CUB_300001_SM_10006detail8for_each13static_kernelINS2_12policy_hub_t12policy_500_tEmN6thrust24THRUST_300001_SM_1000_NS8cuda_cub20__uninitialized_fill7functorINS7_10device_ptrIfEEfEEEEvT0_T1_,"a",@progbits
	.sectionflags	@""
	.align	4
.nv.constant0._ZN3cub18CUB_300001_SM_10006detail8for_each13static_kernelINS2_12policy_hub_t12policy_500_tEmN6thrust24THRUST_300001_SM_1000_NS8cuda_cub20__uninitialized_fill7functorINS7_10device_ptrIfEEfEEEEvT0_T1_:
	.zero		920


//--------------------- .nv.constant0._ZN3cub18CUB_300001_SM_10006detail11EmptyKernelIvEEvv --------------------------
	.section	.nv.constant0._ZN3cub18CUB_300001_SM_10006detail11EmptyKernelIvEEvv,"a",@progbits
	.sectionflags	@""
	.align	4
.nv.constant0._ZN3cub18CUB_300001_SM_10006detail11EmptyKernelIvEEvv:
	.zero		896


//--------------------- .nv.constant0._Z5gTestPf  --------------------------
	.section	.nv.constant0._Z5gTestPf,"a",@progbits
	.sectionflags	@""
	.align	4
.nv.constant0._Z5gTestPf:
	.zero		904


//--------------------- SYMBOLS --------------------------

	.type		.nv.reservedSmem.offset0,@object
	.size		.nv.reservedSmem.offset0,0x4
